	.target	sm_100a

	.elftype	@"ET_EXEC"


//--------------------- .note.nv.tkinfo           --------------------------
	.section	.note.nv.tkinfo,"",@"SHT_NOTE"
	.sectionflags	@"SHF_NOTE_NV_TKINFO"
	.tkinfo
        /*0018*/ 	.word	0x00000002
        /*0030*/ 	.string	""
        /*0030*/ 	.string	"ptxas"
        /*0030*/ 	.string	"Cuda compilation tools, release 13.0, V13.0.88"
        /*0030*/ 	.string	"Build cuda_13.0.r13.0/compiler.36424714_0"
        /*0030*/ 	.string	"-arch sm_100a -m 64 "



//--------------------- .note.nv.cuinfo           --------------------------
	.section	.note.nv.cuinfo,"",@"SHT_NOTE"
	.sectionflags	@"SHF_NOTE_NV_CUINFO"
        /*0018*/ 	.short	0x0002
        /*001a*/ 	.short	0x0064
        /*001c*/ 	.short	0x0082
	.zero		2


//--------------------- .nv.info                  --------------------------
	.section	.nv.info,"",@"SHT_CUDA_INFO"
	.align	4


	//----- nvinfo : EIATTR_REGCOUNT
	.align		4
        /*0000*/ 	.byte	0x04, 0x2f
        /*0002*/ 	.short	(.L_19 - .L_18)
	.align		4
.L_18:
        /*0004*/ 	.word	index@(_ZN7cutlass13device_kernelINS_4gemm6kernel13GemmUniversalIN4cute5tupleIJiiiiEEENS1_10collective13CollectiveMmaINS1_35MainloopSm100TmaUmmaWarpSpecializedILi10ELi2ELi4ENS5_IJNS4_1CILi4EEENSA_ILi1EEESC_EEEEENS5_IJNSA_ILi256EEENSA_ILi64EEENSA_ILi128EEEEEEaNS5_IJlSC_lEEEaSJ_NS4_8TiledMMAINS4_8MMA_AtomIJNS4_21SM100_MMA_S8_2x1SM_SSIaaiLi256ELi64ELNS4_4UMMA5MajorE0ELSO_0ELNSN_8SaturateE0EEEEEENS4_6LayoutINS5_IJSC_SC_SC_EEENS5_IJNSA_ILi0EEESU_SU_EEEEENS5_IJNS4_10UnderscoreESX_SX_EEEEENS4_18SM100_TMA_2SM_LOADENS4_14ComposedLayoutINS4_7SwizzleILi3ELi4ELi3EEENS4_18smem_ptr_flag_bitsILi8EEENSS_INS5_IJNSA_ILi8EEESH_EEENS5_IJSH_SC_EEEEEEEvNS4_8identityENS4_28SM100_TMA_2SM_LOAD_MULTICASTES1A_vS1B_EENS_8epilogue10collective18CollectiveEpilogueINS1E_23Sm100TmaWarpSpecializedILi1ELi1ELi64ELb0ELb0EEEJNS5_IJSH_SG_SH_EEENS5_IJNSS_ISH_SC_EENSS_ISG_SC_EEEEEaSJ_aSJ_NS1E_6fusion15FusionCallbacksIS1I_NS1N_17LinearCombinationIaiaiLNS_15FloatRoundStyleE2EEES1J_S1M_JEEENS4_5SM1004TMEM4LOAD26SM100_TMEM_LOAD_32dp32b64xENS4_13SM90_TMA_LOADENS11_INS12_ILi2ELi4ELi3EEES15_NSS_INS5_IJS16_SG_EEENS5_IJSG_SC_EEEEEEENS4_39AutoVectorizingCopyWithAssumedAlignmentILi128EEENS4_14SM90_TMA_STOREES22_S24_S24_EEEvvEEEEvNT_6ParamsE)
        /*0008*/ 	.word	0x0000009d


	//----- nvinfo : EIATTR_FRAME_SIZE
	.align		4
.L_19:
        /*000c*/ 	.byte	0x04, 0x11
        /*000e*/ 	.short	(.L_21 - .L_20)
	.align		4
.L_20:
        /*0010*/ 	.word	index@($__internal_2_$__cuda_sm10x_tcgen05_guardrail_trap_unallocated_columns_being_dealloced)
        /*0014*/ 	.word	0x00000000


	//----- nvinfo : EIATTR_FRAME_SIZE
	.align		4
.L_21:
        /*0018*/ 	.byte	0x04, 0x11
        /*001a*/ 	.short	(.L_23 - .L_22)
	.align		4
.L_22:
        /*001c*/ 	.word	index@($__internal_1_$__cuda_sm10x_tcgen05_guardrail_trap_phase_invalid_during_alloc)
        /*0020*/ 	.word	0x00000000


	//----- nvinfo : EIATTR_FRAME_SIZE
	.align		4
.L_23:
        /*0024*/ 	.byte	0x04, 0x11
        /*0026*/ 	.short	(.L_25 - .L_24)
	.align		4
.L_24:
        /*0028*/ 	.word	index@($__internal_0_$__cuda_sm10x_tcgen05_guardrail_trap_col_being_dealloced_not_returned_by_alloc)
        /*002c*/ 	.word	0x00000000


	//----- nvinfo : EIATTR_FRAME_SIZE
	.align		4
.L_25:
        /*0030*/ 	.byte	0x04, 0x11
        /*0032*/ 	.short	(.L_27 - .L_26)
	.align		4
.L_26:
        /*0034*/ 	.word	index@(_ZN7cutlass13device_kernelINS_4gemm6kernel13GemmUniversalIN4cute5tupleIJiiiiEEENS1_10collective13CollectiveMmaINS1_35MainloopSm100TmaUmmaWarpSpecializedILi10ELi2ELi4ENS5_IJNS4_1CILi4EEENSA_ILi1EEESC_EEEEENS5_IJNSA_ILi256EEENSA_ILi64EEENSA_ILi128EEEEEEaNS5_IJlSC_lEEEaSJ_NS4_8TiledMMAINS4_8MMA_AtomIJNS4_21SM100_MMA_S8_2x1SM_SSIaaiLi256ELi64ELNS4_4UMMA5MajorE0ELSO_0ELNSN_8SaturateE0EEEEEENS4_6LayoutINS5_IJSC_SC_SC_EEENS5_IJNSA_ILi0EEESU_SU_EEEEENS5_IJNS4_10UnderscoreESX_SX_EEEEENS4_18SM100_TMA_2SM_LOADENS4_14ComposedLayoutINS4_7SwizzleILi3ELi4ELi3EEENS4_18smem_ptr_flag_bitsILi8EEENSS_INS5_IJNSA_ILi8EEESH_EEENS5_IJSH_SC_EEEEEEEvNS4_8identityENS4_28SM100_TMA_2SM_LOAD_MULTICASTES1A_vS1B_EENS_8epilogue10collective18CollectiveEpilogueINS1E_23Sm100TmaWarpSpecializedILi1ELi1ELi64ELb0ELb0EEEJNS5_IJSH_SG_SH_EEENS5_IJNSS_ISH_SC_EENSS_ISG_SC_EEEEEaSJ_aSJ_NS1E_6fusion15FusionCallbacksIS1I_NS1N_17LinearCombinationIaiaiLNS_15FloatRoundStyleE2EEES1J_S1M_JEEENS4_5SM1004TMEM4LOAD26SM100_TMEM_LOAD_32dp32b64xENS4_13SM90_TMA_LOADENS11_INS12_ILi2ELi4ELi3EEES15_NSS_INS5_IJS16_SG_EEENS5_IJSG_SC_EEEEEEENS4_39AutoVectorizingCopyWithAssumedAlignmentILi128EEENS4_14SM90_TMA_STOREES22_S24_S24_EEEvvEEEEvNT_6ParamsE)
        /*0038*/ 	.word	0x00000000


	//----- nvinfo : EIATTR_MIN_STACK_SIZE
	.align		4
.L_27:
        /*003c*/ 	.byte	0x04, 0x12
        /*003e*/ 	.short	(.L_29 - .L_28)
	.align		4
.L_28:
        /*0040*/ 	.word	index@(_ZN7cutlass13device_kernelINS_4gemm6kernel13GemmUniversalIN4cute5tupleIJiiiiEEENS1_10collective13CollectiveMmaINS1_35MainloopSm100TmaUmmaWarpSpecializedILi10ELi2ELi4ENS5_IJNS4_1CILi4EEENSA_ILi1EEESC_EEEEENS5_IJNSA_ILi256EEENSA_ILi64EEENSA_ILi128EEEEEEaNS5_IJlSC_lEEEaSJ_NS4_8TiledMMAINS4_8MMA_AtomIJNS4_21SM100_MMA_S8_2x1SM_SSIaaiLi256ELi64ELNS4_4UMMA5MajorE0ELSO_0ELNSN_8SaturateE0EEEEEENS4_6LayoutINS5_IJSC_SC_SC_EEENS5_IJNSA_ILi0EEESU_SU_EEEEENS5_IJNS4_10UnderscoreESX_SX_EEEEENS4_18SM100_TMA_2SM_LOADENS4_14ComposedLayoutINS4_7SwizzleILi3ELi4ELi3EEENS4_18smem_ptr_flag_bitsILi8EEENSS_INS5_IJNSA_ILi8EEESH_EEENS5_IJSH_SC_EEEEEEEvNS4_8identityENS4_28SM100_TMA_2SM_LOAD_MULTICASTES1A_vS1B_EENS_8epilogue10collective18CollectiveEpilogueINS1E_23Sm100TmaWarpSpecializedILi1ELi1ELi64ELb0ELb0EEEJNS5_IJSH_SG_SH_EEENS5_IJNSS_ISH_SC_EENSS_ISG_SC_EEEEEaSJ_aSJ_NS1E_6fusion15FusionCallbacksIS1I_NS1N_17LinearCombinationIaiaiLNS_15FloatRoundStyleE2EEES1J_S1M_JEEENS4_5SM1004TMEM4LOAD26SM100_TMEM_LOAD_32dp32b64xENS4_13SM90_TMA_LOADENS11_INS12_ILi2ELi4ELi3EEES15_NSS_INS5_IJS16_SG_EEENS5_IJSG_SC_EEEEEEENS4_39AutoVectorizingCopyWithAssumedAlignmentILi128EEENS4_14SM90_TMA_STOREES22_S24_S24_EEEvvEEEEvNT_6ParamsE)
        /*0044*/ 	.word	0x00000000
.L_29:


//--------------------- .nv.compat                --------------------------
	.section	.nv.compat,"",@"SHT_CUDA_COMPAT_INFO"
	.align	4
        /*0000*/ 	.byte	0x02, 0x09, 0x01, 0x00, 0x02, 0x02, 0x03, 0x00, 0x02, 0x05, 0x06, 0x00, 0x03, 0x07, 0x01, 0x01
        /*0010*/ 	.byte	0x02, 0x03, 0x01, 0x00, 0x02, 0x06, 0x01, 0x00, 0x04, 0x0b, 0x08, 0x00, 0x01, 0x00, 0x00, 0x00
        /*0020*/ 	.byte	0x00, 0x00, 0x00, 0x00


//--------------------- .nv.info._ZN7cutlass13device_kernelINS_4gemm6kernel13GemmUniversalIN4cute5tupleIJiiiiEEENS1_10collective13CollectiveMmaINS1_35MainloopSm100TmaUmmaWarpSpecializedILi10ELi2ELi4ENS5_IJNS4_1CILi4EEENSA_ILi1EEESC_EEEEENS5_IJNSA_ILi256EEENSA_ILi64EEENSA_ILi128EEEEEEaNS5_IJlSC_lEEEaSJ_NS4_8TiledMMAINS4_8MMA_AtomIJNS4_21SM100_MMA_S8_2x1SM_SSIaaiLi256ELi64ELNS4_4UMMA5MajorE0ELSO_0ELNSN_8SaturateE0EEEEEENS4_6LayoutINS5_IJSC_SC_SC_EEENS5_IJNSA_ILi0EEESU_SU_EEEEENS5_IJNS4_10UnderscoreESX_SX_EEEEENS4_18SM100_TMA_2SM_LOADENS4_14ComposedLayoutINS4_7SwizzleILi3ELi4ELi3EEENS4_18smem_ptr_flag_bitsILi8EEENSS_INS5_IJNSA_ILi8EEESH_EEENS5_IJSH_SC_EEEEEEEvNS4_8identityENS4_28SM100_TMA_2SM_LOAD_MULTICASTES1A_vS1B_EENS_8epilogue10collective18CollectiveEpilogueINS1E_23Sm100TmaWarpSpecializedILi1ELi1ELi64ELb0ELb0EEEJNS5_IJSH_SG_SH_EEENS5_IJNSS_ISH_SC_EENSS_ISG_SC_EEEEEaSJ_aSJ_NS1E_6fusion15FusionCallbacksIS1I_NS1N_17LinearCombinationIaiaiLNS_15FloatRoundStyleE2EEES1J_S1M_JEEENS4_5SM1004TMEM4LOAD26SM100_TMEM_LOAD_32dp32b64xENS4_13SM90_TMA_LOADENS11_INS12_ILi2ELi4ELi3EEES15_NSS_INS5_IJS16_SG_EEENS5_IJSG_SC_EEEEEEENS4_39AutoVectorizingCopyWithAssumedAlignmentILi128EEENS4_14SM90_TMA_STOREES22_S24_S24_EEEvvEEEEvNT_6ParamsE --------------------------
	.section	.nv.info._ZN7cutlass13device_kernelINS_4gemm6kernel13GemmUniversalIN4cute5tupleIJiiiiEEENS1_10collective13CollectiveMmaINS1_35MainloopSm100TmaUmmaWarpSpecializedILi10ELi2ELi4ENS5_IJNS4_1CILi4EEENSA_ILi1EEESC_EEEEENS5_IJNSA_ILi256EEENSA_ILi64EEENSA_ILi128EEEEEEaNS5_IJlSC_lEEEaSJ_NS4_8TiledMMAINS4_8MMA_AtomIJNS4_21SM100_MMA_S8_2x1SM_SSIaaiLi256ELi64ELNS4_4UMMA5MajorE0ELSO_0ELNSN_8SaturateE0EEEEEENS4_6LayoutINS5_IJSC_SC_SC_EEENS5_IJNSA_ILi0EEESU_SU_EEEEENS5_IJNS4_10UnderscoreESX_SX_EEEEENS4_18SM100_TMA_2SM_LOADENS4_14ComposedLayoutINS4_7SwizzleILi3ELi4ELi3EEENS4_18smem_ptr_flag_bitsILi8EEENSS_INS5_IJNSA_ILi8EEESH_EEENS5_IJSH_SC_EEEEEEEvNS4_8identityENS4_28SM100_TMA_2SM_LOAD_MULTICASTES1A_vS1B_EENS_8epilogue10collective18CollectiveEpilogueINS1E_23Sm100TmaWarpSpecializedILi1ELi1ELi64ELb0ELb0EEEJNS5_IJSH_SG_SH_EEENS5_IJNSS_ISH_SC_EENSS_ISG_SC_EEEEEaSJ_aSJ_NS1E_6fusion15FusionCallbacksIS1I_NS1N_17LinearCombinationIaiaiLNS_15FloatRoundStyleE2EEES1J_S1M_JEEENS4_5SM1004TMEM4LOAD26SM100_TMEM_LOAD_32dp32b64xENS4_13SM90_TMA_LOADENS11_INS12_ILi2ELi4ELi3EEES15_NSS_INS5_IJS16_SG_EEENS5_IJSG_SC_EEEEEEENS4_39AutoVectorizingCopyWithAssumedAlignmentILi128EEENS4_14SM90_TMA_STOREES22_S24_S24_EEEvvEEEEvNT_6ParamsE,"",@"SHT_CUDA_INFO"
	.sectionflags	@""
	.align	4


	//----- nvinfo : EIATTR_CUDA_API_VERSION
	.align		4
        /*0000*/ 	.byte	0x04, 0x37
        /*0002*/ 	.short	(.L_31 - .L_30)
.L_30:
        /*0004*/ 	.word	0x00000082


	//----- nvinfo : EIATTR_KPARAM_INFO
	.align		4
.L_31:
        /*0008*/ 	.byte	0x04, 0x17
        /*000a*/ 	.short	(.L_33 - .L_32)
.L_32:
        /*000c*/ 	.word	0x00000000
        /*0010*/ 	.short	0x0000
        /*0012*/ 	.short	0x0000
        /*0014*/ 	.byte	0x00, 0xf0, 0x01, 0x20


	//----- nvinfo : EIATTR_AT_ENTRY_FRAGMENTS
	.align		4
.L_33:
        /*0018*/ 	.byte	0x04, 0x4f
        /*001a*/ 	.short	(.L_35 - .L_34)


	//   ....[0]....
.L_34:
        /*001c*/ 	.word	0x00000007


	//----- nvinfo : EIATTR_RESERVED_SMEM_USED
	.align		4
.L_35:
        /*0020*/ 	.byte	0x01, 0x41
	.zero		2


	//----- nvinfo : EIATTR_SPARSE_MMA_MASK
	.align		4
        /*0024*/ 	.byte	0x03, 0x50
        /*0026*/ 	.short	0x0000


	//----- nvinfo : EIATTR_TCGEN05_2CTA_USED
	.align		4
        /*0028*/ 	.byte	0x01, 0x52
	.zero		2


	//----- nvinfo : EIATTR_MAXREG_COUNT
	.align		4
        /*002c*/ 	.byte	0x03, 0x1b
        /*002e*/ 	.short	0x00ff


	//----- nvinfo : EIATTR_NUM_BARRIERS
	.align		4
        /*0030*/ 	.byte	0x02, 0x4c
        /*0032*/ 	.byte	0x07
	.zero		1


	//----- nvinfo : EIATTR_EXTERNS
	.align		4
        /*0034*/ 	.byte	0x04, 0x0f
        /*0036*/ 	.short	(.L_37 - .L_36)


	//   ....[0]....
	.align		4
.L_36:
        /*0038*/ 	.word	index@(__assertfail)


	//----- nvinfo : EIATTR_MERCURY_ISA_VERSION
	.align		4
.L_37:
        /*003c*/ 	.byte	0x03, 0x5f
        /*003e*/ 	.short	0x0101


	//----- nvinfo : EIATTR_INT_WARP_WIDE_INSTR_OFFSETS
	.align		4
        /*0040*/ 	.byte	0x04, 0x31
        /*0042*/ 	.short	(.L_39 - .L_38)


	//   ....[0]....
.L_38:
        /*0044*/ 	.word	0x00000df0


	//   ....[1]....
        /*0048*/ 	.word	0x00000e90


	//   ....[2]....
        /*004c*/ 	.word	0x00004660


	//   ....[3]....
        /*0050*/ 	.word	0x00004690


	//   ....[4]....
        /*0054*/ 	.word	0x000046b0


	//   ....[5]....
        /*0058*/ 	.word	0x00005280


	//   ....[6]....
        /*005c*/ 	.word	0x00005330


	//----- nvinfo : EIATTR_COOP_GROUP_MASK_REGIDS
	.align		4
.L_39:
        /*0060*/ 	.byte	0x04, 0x29
        /*0062*/ 	.short	(.L_41 - .L_40)


	//   ....[0]....
.L_40:
        /*0064*/ 	.word	0xffffffff


	//   ....[1]....
        /*0068*/ 	.word	0xffffffff


	//   ....[2]....
        /*006c*/ 	.word	0xffffffff


	//   ....[3]....
        /*0070*/ 	.word	0xffffffff


	//   ....[4]....
        /*0074*/ 	.word	0xffffffff


	//   ....[5]....
        /*0078*/ 	.word	0xffffffff


	//   ....[6]....
        /*007c*/ 	.word	0xffffffff


	//   ....[7]....
        /*0080*/ 	.word	0xffffffff


	//   ....[8]....
        /*0084*/ 	.word	0xffffffff


	//   ....[9]....
        /*0088*/ 	.word	0xffffffff


	//   ....[10]....
        /*008c*/ 	.word	0xffffffff


	//   ....[11]....
        /*0090*/ 	.word	0xffffffff


	//   ....[12]....
        /*0094*/ 	.word	0xffffffff


	//   ....[13]....
        /*0098*/ 	.word	0xffffffff


	//----- nvinfo : EIATTR_COOP_GROUP_INSTR_OFFSETS
	.align		4
.L_41:
        /*009c*/ 	.byte	0x04, 0x28
        /*009e*/ 	.short	(.L_43 - .L_42)


	//   ....[0]....
.L_42:
        /*00a0*/ 	.word	0x000000b0


	//   ....[1]....
        /*00a4*/ 	.word	0x00000510


	//   ....[2]....
        /*00a8*/ 	.word	0x000007c0


	//   ....[3]....
        /*00ac*/ 	.word	0x000008f0


	//   ....[4]....
        /*00b0*/ 	.word	0x000009e0


	//   ....[5]....
        /*00b4*/ 	.word	0x00000b40


	//   ....[6]....
        /*00b8*/ 	.word	0x00000cd0


	//   ....[7]....
        /*00bc*/ 	.word	0x00000f10


	//   ....[8]....
        /*00c0*/ 	.word	0x00002240


	//   ....[9]....
        /*00c4*/ 	.word	0x00003440


	//   ....[10]....
        /*00c8*/ 	.word	0x00003910


	//   ....[11]....
        /*00cc*/ 	.word	0x00003940


	//   ....[12]....
        /*00d0*/ 	.word	0x00004560


	//   ....[13]....
        /*00d4*/ 	.word	0x00004770


	//----- nvinfo : EIATTR_VRC_CTA_INIT_COUNT
	.align		4
.L_43:
        /*00d8*/ 	.byte	0x02, 0x4a
        /*00da*/ 	.byte	0x80
	.zero		1


	//----- nvinfo : EIATTR_SYSCALL_OFFSETS
	.align		4
        /*00dc*/ 	.byte	0x04, 0x46
        /*00de*/ 	.short	(.L_45 - .L_44)


	//   ....[0]....
.L_44:
        /*00e0*/ 	.word	0x00005ea0


	//   ....[1]....
        /*00e4*/ 	.word	0x00005fe0


	//   ....[2]....
        /*00e8*/ 	.word	0x000067a0


	//----- nvinfo : EIATTR_MBARRIER_INSTR_OFFSETS
	.align		4
.L_45:
        /*00ec*/ 	.byte	0x04, 0x39
        /*00ee*/ 	.short	(.L_47 - .L_46)


	//   ....[0]....
.L_46:
        /*00f0*/ 	.word	0x00000660
        /*00f4*/ 	.word	0x000000ff
        /*00f8*/ 	.word	0x00000000
        /*00fc*/ 	.short	0x0100
        /*00fe*/ 	.byte	0x04
	.zero		1


	//   ....[1]....
        /*0100*/ 	.word	0x00000670
        /*0104*/ 	.word	0x000000ff
        /*0108*/ 	.word	0x00000050
        /*010c*/ 	.short	0x0100
        /*010e*/ 	.byte	0x04
	.zero		1


	//   ....[2]....
        /*0110*/ 	.word	0x00000680
        /*0114*/ 	.word	0x000000ff
        /*0118*/ 	.word	0x00000008
        /*011c*/ 	.short	0x0100
        /*011e*/ 	.byte	0x04
	.zero		1


	//   ....[3]....
        /*0120*/ 	.word	0x00000690
        /*0124*/ 	.word	0x000000ff
        /*0128*/ 	.word	0x00000058
        /*012c*/ 	.short	0x0100
        /*012e*/ 	.byte	0x04
	.zero		1


	//   ....[4]....
        /*0130*/ 	.word	0x000006a0
        /*0134*/ 	.word	0x000000ff
        /*0138*/ 	.word	0x00000010
        /*013c*/ 	.short	0x0100
        /*013e*/ 	.byte	0x04
	.zero		1


	//   ....[5]....
        /*0140*/ 	.word	0x000006b0
        /*0144*/ 	.word	0x000000ff
        /*0148*/ 	.word	0x00000060
        /*014c*/ 	.short	0x0100
        /*014e*/ 	.byte	0x04
	.zero		1


	//   ....[6]....
        /*0150*/ 	.word	0x000006c0
        /*0154*/ 	.word	0x000000ff
        /*0158*/ 	.word	0x00000018
        /*015c*/ 	.short	0x0100
        /*015e*/ 	.byte	0x04
	.zero		1


	//   ....[7]....
        /*0160*/ 	.word	0x000006d0
        /*0164*/ 	.word	0x000000ff
        /*0168*/ 	.word	0x00000068
        /*016c*/ 	.short	0x0100
        /*016e*/ 	.byte	0x04
	.zero		1


	//   ....[8]....
        /*0170*/ 	.word	0x000006e0
        /*0174*/ 	.word	0x000000ff
        /*0178*/ 	.word	0x00000020
        /*017c*/ 	.short	0x0100
        /*017e*/ 	.byte	0x04
	.zero		1


	//   ....[9]....
        /*0180*/ 	.word	0x000006f0
        /*0184*/ 	.word	0x000000ff
        /*0188*/ 	.word	0x00000070
        /*018c*/ 	.short	0x0100
        /*018e*/ 	.byte	0x04
	.zero		1


	//   ....[10]....
        /*0190*/ 	.word	0x00000700
        /*0194*/ 	.word	0x000000ff
        /*0198*/ 	.word	0x00000028
        /*019c*/ 	.short	0x0100
        /*019e*/ 	.byte	0x04
	.zero		1


	//   ....[11]....
        /*01a0*/ 	.word	0x00000710
        /*01a4*/ 	.word	0x000000ff
        /*01a8*/ 	.word	0x00000078
        /*01ac*/ 	.short	0x0100
        /*01ae*/ 	.byte	0x04
	.zero		1


	//   ....[12]....
        /*01b0*/ 	.word	0x00000720
        /*01b4*/ 	.word	0x000000ff
        /*01b8*/ 	.word	0x00000030
        /*01bc*/ 	.short	0x0100
        /*01be*/ 	.byte	0x04
	.zero		1


	//   ....[13]....
        /*01c0*/ 	.word	0x00000730
        /*01c4*/ 	.word	0x000000ff
        /*01c8*/ 	.word	0x00000080
        /*01cc*/ 	.short	0x0100
        /*01ce*/ 	.byte	0x04
	.zero		1


	//   ....[14]....
        /*01d0*/ 	.word	0x00000740
        /*01d4*/ 	.word	0x000000ff
        /*01d8*/ 	.word	0x00000038
        /*01dc*/ 	.short	0x0100
        /*01de*/ 	.byte	0x04
	.zero		1


	//   ....[15]....
        /*01e0*/ 	.word	0x00000750
        /*01e4*/ 	.word	0x000000ff
        /*01e8*/ 	.word	0x00000088
        /*01ec*/ 	.short	0x0100
        /*01ee*/ 	.byte	0x04
	.zero		1


	//   ....[16]....
        /*01f0*/ 	.word	0x00000760
        /*01f4*/ 	.word	0x000000ff
        /*01f8*/ 	.word	0x00000040
        /*01fc*/ 	.short	0x0100
        /*01fe*/ 	.byte	0x04
	.zero		1


	//   ....[17]....
        /*0200*/ 	.word	0x00000770
        /*0204*/ 	.word	0x000000ff
        /*0208*/ 	.word	0x00000090
        /*020c*/ 	.short	0x0100
        /*020e*/ 	.byte	0x04
	.zero		1


	//   ....[18]....
        /*0210*/ 	.word	0x00000780
        /*0214*/ 	.word	0x000000ff
        /*0218*/ 	.word	0x00000048
        /*021c*/ 	.short	0x0100
        /*021e*/ 	.byte	0x04
	.zero		1


	//   ....[19]....
        /*0220*/ 	.word	0x00000790
        /*0224*/ 	.word	0x000000ff
        /*0228*/ 	.word	0x00000098
        /*022c*/ 	.short	0x0100
        /*022e*/ 	.byte	0x04
	.zero		1


	//   ....[20]....
        /*0230*/ 	.word	0x000008c0
        /*0234*/ 	.word	0x000000ff
        /*0238*/ 	.word	0x000000a0
        /*023c*/ 	.short	0x0100
        /*023e*/ 	.byte	0x04
	.zero		1


	//   ....[21]....
        /*0240*/ 	.word	0x000008d0
        /*0244*/ 	.word	0x000000ff
        /*0248*/ 	.word	0x000000a8
        /*024c*/ 	.short	0x0100
        /*024e*/ 	.byte	0x04
	.zero		1


	//   ....[22]....
        /*0250*/ 	.word	0x000009b0
        /*0254*/ 	.word	0x000000ff
        /*0258*/ 	.word	0x000000b0
        /*025c*/ 	.short	0x0100
        /*025e*/ 	.byte	0x06
	.zero		1


	//   ....[23]....
        /*0260*/ 	.word	0x000009c0
        /*0264*/ 	.word	0x000000ff
        /*0268*/ 	.word	0x000000b8
        /*026c*/ 	.short	0x0100
        /*026e*/ 	.byte	0x06
	.zero		1


	//   ....[24]....
        /*0270*/ 	.word	0x00000af0
        /*0274*/ 	.word	0x000000ff
        /*0278*/ 	.word	0x000000c0
        /*027c*/ 	.short	0x0100
        /*027e*/ 	.byte	0x06
	.zero		1


	//   ....[25]....
        /*0280*/ 	.word	0x00000b00
        /*0284*/ 	.word	0x000000ff
        /*0288*/ 	.word	0x000000d0
        /*028c*/ 	.short	0x0100
        /*028e*/ 	.byte	0x06
	.zero		1


	//   ....[26]....
        /*0290*/ 	.word	0x00000b10
        /*0294*/ 	.word	0x000000ff
        /*0298*/ 	.word	0x000000c8
        /*029c*/ 	.short	0x0100
        /*029e*/ 	.byte	0x06
	.zero		1


	//   ....[27]....
        /*02a0*/ 	.word	0x00000b20
        /*02a4*/ 	.word	0x000000ff
        /*02a8*/ 	.word	0x000000d8
        /*02ac*/ 	.short	0x0100
        /*02ae*/ 	.byte	0x06
	.zero		1


	//   ....[28]....
        /*02b0*/ 	.word	0x00000c40
        /*02b4*/ 	.word	0x000000ff
        /*02b8*/ 	.word	0x000000e0
        /*02bc*/ 	.short	0x0100
        /*02be*/ 	.byte	0x04
	.zero		1


	//   ....[29]....
        /*02c0*/ 	.word	0x00000c50
        /*02c4*/ 	.word	0x000000ff
        /*02c8*/ 	.word	0x00000100
        /*02cc*/ 	.short	0x0100
        /*02ce*/ 	.byte	0x04
	.zero		1


	//   ....[30]....
        /*02d0*/ 	.word	0x00000c60
        /*02d4*/ 	.word	0x000000ff
        /*02d8*/ 	.word	0x000000e8
        /*02dc*/ 	.short	0x0100
        /*02de*/ 	.byte	0x04
	.zero		1


	//   ....[31]....
        /*02e0*/ 	.word	0x00000c70
        /*02e4*/ 	.word	0x000000ff
        /*02e8*/ 	.word	0x00000108
        /*02ec*/ 	.short	0x0100
        /*02ee*/ 	.byte	0x04
	.zero		1


	//   ....[32]....
        /*02f0*/ 	.word	0x00000c80
        /*02f4*/ 	.word	0x000000ff
        /*02f8*/ 	.word	0x000000f0
        /*02fc*/ 	.short	0x0100
        /*02fe*/ 	.byte	0x04
	.zero		1


	//   ....[33]....
        /*0300*/ 	.word	0x00000c90
        /*0304*/ 	.word	0x000000ff
        /*0308*/ 	.word	0x00000110
        /*030c*/ 	.short	0x0100
        /*030e*/ 	.byte	0x04
	.zero		1


	//   ....[34]....
        /*0310*/ 	.word	0x00000ca0
        /*0314*/ 	.word	0x000000ff
        /*0318*/ 	.word	0x000000f8
        /*031c*/ 	.short	0x0100
        /*031e*/ 	.byte	0x04
	.zero		1


	//   ....[35]....
        /*0320*/ 	.word	0x00000cb0
        /*0324*/ 	.word	0x000000ff
        /*0328*/ 	.word	0x00000118
        /*032c*/ 	.short	0x0100
        /*032e*/ 	.byte	0x04
	.zero		1


	//   ....[36]....
        /*0330*/ 	.word	0x00000da0
        /*0334*/ 	.word	0x000000ff
        /*0338*/ 	.word	0x00000120
        /*033c*/ 	.short	0x0100
        /*033e*/ 	.byte	0x04
	.zero		1


	//   ....[37]....
        /*0340*/ 	.word	0x00000db0
        /*0344*/ 	.word	0x000000ff
        /*0348*/ 	.word	0x00000130
        /*034c*/ 	.short	0x0100
        /*034e*/ 	.byte	0x04
	.zero		1


	//   ....[38]....
        /*0350*/ 	.word	0x00000dc0
        /*0354*/ 	.word	0x000000ff
        /*0358*/ 	.word	0x00000128
        /*035c*/ 	.short	0x0100
        /*035e*/ 	.byte	0x04
	.zero		1


	//   ....[39]....
        /*0360*/ 	.word	0x00000dd0
        /*0364*/ 	.word	0x000000ff
        /*0368*/ 	.word	0x00000138
        /*036c*/ 	.short	0x0100
        /*036e*/ 	.byte	0x04
	.zero		1


	//   ....[40]....
        /*0370*/ 	.word	0x00000ed0
        /*0374*/ 	.word	0x000000ff
        /*0378*/ 	.word	0x00000140
        /*037c*/ 	.short	0x0100
        /*037e*/ 	.byte	0x06
	.zero		1


	//   ....[41]....
        /*0380*/ 	.word	0x00001a60
        /*0384*/ 	.word	0x00000000
        /*0388*/ 	.word	0x00000130
        /*038c*/ 	.short	0x010a
        /*038e*/ 	.byte	0xff
	.zero		1


	//   ....[42]....
        /*0390*/ 	.word	0x00001a90
        /*0394*/ 	.word	0x00000000
        /*0398*/ 	.word	0x00000120
        /*039c*/ 	.short	0x0101
        /*039e*/ 	.byte	0xff
	.zero		1


	//   ....[43]....
        /*03a0*/ 	.word	0x00001b50
        /*03a4*/ 	.word	0x000000ff
        /*03a8*/ 	.word	0x00000050
        /*03ac*/ 	.short	0x010a
        /*03ae*/ 	.byte	0x04
	.zero		1


	//   ....[44]....
        /*03b0*/ 	.word	0x00001c20
        /*03b4*/ 	.word	0x000000ff
        /*03b8*/ 	.word	0x00000050
        /*03bc*/ 	.short	0x010a
        /*03be*/ 	.byte	0x21
	.zero		1


	//   ....[45]....
        /*03c0*/ 	.word	0x00001de0
        /*03c4*/ 	.word	0x000000ff
        /*03c8*/ 	.word	0x00000050
        /*03cc*/ 	.short	0x010a
        /*03ce*/ 	.byte	0x07
	.zero		1


	//   ....[46]....
        /*03d0*/ 	.word	0x00001ee0
        /*03d4*/ 	.word	0x000000ff
        /*03d8*/ 	.word	0x000000b8
        /*03dc*/ 	.short	0x0101
        /*03de*/ 	.byte	0x06
	.zero		1


	//   ....[47]....
        /*03e0*/ 	.word	0x00001f00
        /*03e4*/ 	.word	0x000000ff
        /*03e8*/ 	.word	0x00000050
        /*03ec*/ 	.short	0x010a
        /*03ee*/ 	.byte	0x04
	.zero		1


	//   ....[48]....
        /*03f0*/ 	.word	0x00001f80
        /*03f4*/ 	.word	0x000000ff
        /*03f8*/ 	.word	0x00000050
        /*03fc*/ 	.short	0x010a
        /*03fe*/ 	.byte	0x11
	.zero		1


	//   ....[49]....
        /*0400*/ 	.word	0x00002110
        /*0404*/ 	.word	0x000000ff
        /*0408*/ 	.word	0x00000050
        /*040c*/ 	.short	0x010a
        /*040e*/ 	.byte	0x08
	.zero		1


	//   ....[50]....
        /*0410*/ 	.word	0x00002270
        /*0414*/ 	.word	0x00000003
        /*0418*/ 	.word	0x000000c0
        /*041c*/ 	.short	0x010a
        /*041e*/ 	.byte	0xff
	.zero		1


	//   ....[51]....
        /*0420*/ 	.word	0x000023c0
        /*0424*/ 	.word	0x00000000
        /*0428*/ 	.word	0x00000000
        /*042c*/ 	.short	0x0101
        /*042e*/ 	.byte	0xff
	.zero		1


	//   ....[52]....
        /*0430*/ 	.word	0x00002960
        /*0434*/ 	.word	0x000000ff
        /*0438*/ 	.word	0x00000000
        /*043c*/ 	.short	0x010a
        /*043e*/ 	.byte	0x04
	.zero		1


	//   ....[53]....
        /*0440*/ 	.word	0x000029f0
        /*0444*/ 	.word	0x000000ff
        /*0448*/ 	.word	0x00000000
        /*044c*/ 	.short	0x010a
        /*044e*/ 	.byte	0x05
	.zero		1


	//   ....[54]....
        /*0450*/ 	.word	0x00002a80
        /*0454*/ 	.word	0x000000ff
        /*0458*/ 	.word	0x00000000
        /*045c*/ 	.short	0x010a
        /*045e*/ 	.byte	0x05
	.zero		1


	//   ....[55]....
        /*0460*/ 	.word	0x00002b10
        /*0464*/ 	.word	0x000000ff
        /*0468*/ 	.word	0x00000000
        /*046c*/ 	.short	0x010a
        /*046e*/ 	.byte	0x05
	.zero		1


	//   ....[56]....
        /*0470*/ 	.word	0x00002ba0
        /*0474*/ 	.word	0x000000ff
        /*0478*/ 	.word	0x00000000
        /*047c*/ 	.short	0x010a
        /*047e*/ 	.byte	0x05
	.zero		1


	//   ....[57]....
        /*0480*/ 	.word	0x00002c30
        /*0484*/ 	.word	0x000000ff
        /*0488*/ 	.word	0x00000000
        /*048c*/ 	.short	0x010a
        /*048e*/ 	.byte	0x05
	.zero		1


	//   ....[58]....
        /*0490*/ 	.word	0x00002cc0
        /*0494*/ 	.word	0x000000ff
        /*0498*/ 	.word	0x00000000
        /*049c*/ 	.short	0x010a
        /*049e*/ 	.byte	0x05
	.zero		1


	//   ....[59]....
        /*04a0*/ 	.word	0x00002d50
        /*04a4*/ 	.word	0x000000ff
        /*04a8*/ 	.word	0x00000000
        /*04ac*/ 	.short	0x010a
        /*04ae*/ 	.byte	0x05
	.zero		1


	//   ....[60]....
        /*04b0*/ 	.word	0x00002de0
        /*04b4*/ 	.word	0x000000ff
        /*04b8*/ 	.word	0x00000000
        /*04bc*/ 	.short	0x010a
        /*04be*/ 	.byte	0x05
	.zero		1


	//   ....[61]....
        /*04c0*/ 	.word	0x00002e80
        /*04c4*/ 	.word	0x00000000
        /*04c8*/ 	.word	0x00000000
        /*04cc*/ 	.short	0x010a
        /*04ce*/ 	.byte	0xff
	.zero		1


	//   ....[62]....
        /*04d0*/ 	.word	0x00002fa0
        /*04d4*/ 	.word	0x00000002
        /*04d8*/ 	.word	0x00000120
        /*04dc*/ 	.short	0x010a
        /*04de*/ 	.byte	0xff
	.zero		1


	//   ....[63]....
        /*04e0*/ 	.word	0x00003010
        /*04e4*/ 	.word	0x00000002
        /*04e8*/ 	.word	0x00000000
        /*04ec*/ 	.short	0x0101
        /*04ee*/ 	.byte	0xff
	.zero		1


	//   ....[64]....
        /*04f0*/ 	.word	0x00003030
        /*04f4*/ 	.word	0x000000ff
        /*04f8*/ 	.word	0x000000d0
        /*04fc*/ 	.short	0x010a
        /*04fe*/ 	.byte	0x04
	.zero		1


	//   ....[65]....
        /*0500*/ 	.word	0x00003150
        /*0504*/ 	.word	0x00000002
        /*0508*/ 	.word	0x000000c0
        /*050c*/ 	.short	0x010a
        /*050e*/ 	.byte	0xff
	.zero		1


	//   ....[66]....
        /*0510*/ 	.word	0x00003250
        /*0514*/ 	.word	0x00000002
        /*0518*/ 	.word	0x00000000
        /*051c*/ 	.short	0x0101
        /*051e*/ 	.byte	0xff
	.zero		1


	//   ....[67]....
        /*0520*/ 	.word	0x000032e0
        /*0524*/ 	.word	0x000000ff
        /*0528*/ 	.word	0x000000d0
        /*052c*/ 	.short	0x0106
        /*052e*/ 	.byte	0x04
	.zero		1


	//   ....[68]....
        /*0530*/ 	.word	0x00003300
        /*0534*/ 	.word	0x000000ff
        /*0538*/ 	.word	0x000000d0
        /*053c*/ 	.short	0x010a
        /*053e*/ 	.byte	0x04
	.zero		1


	//   ....[69]....
        /*0540*/ 	.word	0x00003390
        /*0544*/ 	.word	0x000000ff
        /*0548*/ 	.word	0x000000d0
        /*054c*/ 	.short	0x0106
        /*054e*/ 	.byte	0x07
	.zero		1


	//   ....[70]....
        /*0550*/ 	.word	0x000033d0
        /*0554*/ 	.word	0x00000000
        /*0558*/ 	.word	0x000000d0
        /*055c*/ 	.short	0x010a
        /*055e*/ 	.byte	0xff
	.zero		1


	//   ....[71]....
        /*0560*/ 	.word	0x00003610
        /*0564*/ 	.word	0x000000ff
        /*0568*/ 	.word	0x00000008
        /*056c*/ 	.short	0x010a
        /*056e*/ 	.byte	0x05
	.zero		1


	//   ....[72]....
        /*0570*/ 	.word	0x00003630
        /*0574*/ 	.word	0x000000ff
        /*0578*/ 	.word	0x00000008
        /*057c*/ 	.short	0x010a
        /*057e*/ 	.byte	0x05
	.zero		1


	//   ....[73]....
        /*0580*/ 	.word	0x000037c0
        /*0584*/ 	.word	0x000000ff
        /*0588*/ 	.word	0x00000008
        /*058c*/ 	.short	0x010a
        /*058e*/ 	.byte	0x05
	.zero		1


	//   ....[74]....
        /*0590*/ 	.word	0x000037e0
        /*0594*/ 	.word	0x000000ff
        /*0598*/ 	.word	0x00000008
        /*059c*/ 	.short	0x010a
        /*059e*/ 	.byte	0x05
	.zero		1


	//   ....[75]....
        /*05a0*/ 	.word	0x000038a0
        /*05a4*/ 	.word	0x000000ff
        /*05a8*/ 	.word	0x00000000
        /*05ac*/ 	.short	0x0101
        /*05ae*/ 	.byte	0x04
	.zero		1


	//   ....[76]....
        /*05b0*/ 	.word	0x00003be0
        /*05b4*/ 	.word	0x00000000
        /*05b8*/ 	.word	0x000000c0
        /*05bc*/ 	.short	0x010a
        /*05be*/ 	.byte	0xff
	.zero		1


	//   ....[77]....
        /*05c0*/ 	.word	0x00003ca0
        /*05c4*/ 	.word	0x00000000
        /*05c8*/ 	.word	0x00000000
        /*05cc*/ 	.short	0x0101
        /*05ce*/ 	.byte	0xff
	.zero		1


	//   ....[78]....
        /*05d0*/ 	.word	0x00003d60
        /*05d4*/ 	.word	0x000000ff
        /*05d8*/ 	.word	0x00000000
        /*05dc*/ 	.short	0x010a
        /*05de*/ 	.byte	0x04
	.zero		1


	//   ....[79]....
        /*05e0*/ 	.word	0x00003d70
        /*05e4*/ 	.word	0x000000ff
        /*05e8*/ 	.word	0x00000100
        /*05ec*/ 	.short	0x010a
        /*05ee*/ 	.byte	0x1f
	.zero		1


	//   ....[80]....
        /*05f0*/ 	.word	0x00003e20
        /*05f4*/ 	.word	0x000000ff
        /*05f8*/ 	.word	0x00000000
        /*05fc*/ 	.short	0x010a
        /*05fe*/ 	.byte	0x05
	.zero		1


	//   ....[81]....
        /*0600*/ 	.word	0x00003f50
        /*0604*/ 	.word	0x000000ff
        /*0608*/ 	.word	0x00000000
        /*060c*/ 	.short	0x010a
        /*060e*/ 	.byte	0x04
	.zero		1


	//   ....[82]....
        /*0610*/ 	.word	0x00004250
        /*0614*/ 	.word	0x000000ff
        /*0618*/ 	.word	0x00000000
        /*061c*/ 	.short	0x010a
        /*061e*/ 	.byte	0x04
	.zero		1


	//   ....[83]....
        /*0620*/ 	.word	0x000042e0
        /*0624*/ 	.word	0x000000ff
        /*0628*/ 	.word	0x00000000
        /*062c*/ 	.short	0x010a
        /*062e*/ 	.byte	0x05
	.zero		1


	//   ....[84]....
        /*0630*/ 	.word	0x00004370
        /*0634*/ 	.word	0x000000ff
        /*0638*/ 	.word	0x00000000
        /*063c*/ 	.short	0x010a
        /*063e*/ 	.byte	0x05
	.zero		1


	//   ....[85]....
        /*0640*/ 	.word	0x00004410
        /*0644*/ 	.word	0x00000000
        /*0648*/ 	.word	0x00000000
        /*064c*/ 	.short	0x010a
        /*064e*/ 	.byte	0xff
	.zero		1


	//   ....[86]....
        /*0650*/ 	.word	0x00004450
        /*0654*/ 	.word	0x00000000
        /*0658*/ 	.word	0x00000000
        /*065c*/ 	.short	0x010a
        /*065e*/ 	.byte	0xff
	.zero		1


	//   ....[87]....
        /*0660*/ 	.word	0x000044c0
        /*0664*/ 	.word	0x000000ff
        /*0668*/ 	.word	0x00000000
        /*066c*/ 	.short	0x0101
        /*066e*/ 	.byte	0x04
	.zero		1


	//   ....[88]....
        /*0670*/ 	.word	0x00004500
        /*0674*/ 	.word	0x000000ff
        /*0678*/ 	.word	0x00000140
        /*067c*/ 	.short	0x010a
        /*067e*/ 	.byte	0x1a
	.zero		1


	//   ....[89]....
        /*0680*/ 	.word	0x00004550
        /*0684*/ 	.word	0x000000ff
        /*0688*/ 	.word	0x00000000
        /*068c*/ 	.short	0x0101
        /*068e*/ 	.byte	0x04
	.zero		1


	//   ....[90]....
        /*0690*/ 	.word	0x00004a00
        /*0694*/ 	.word	0x00000003
        /*0698*/ 	.word	0x000000c0
        /*069c*/ 	.short	0x010a
        /*069e*/ 	.byte	0xff
	.zero		1


	//   ....[91]....
        /*06a0*/ 	.word	0x00004b70
        /*06a4*/ 	.word	0x00000000
        /*06a8*/ 	.word	0x00000000
        /*06ac*/ 	.short	0x0101
        /*06ae*/ 	.byte	0xff
	.zero		1


	//   ....[92]....
        /*06b0*/ 	.word	0x00005030
        /*06b4*/ 	.word	0x000000ff
        /*06b8*/ 	.word	0x000000b8
        /*06bc*/ 	.short	0x010a
        /*06be*/ 	.byte	0x11
	.zero		1


	//   ....[93]....
        /*06c0*/ 	.word	0x000051c0
        /*06c4*/ 	.word	0x000000ff
        /*06c8*/ 	.word	0x000000a8
        /*06cc*/ 	.short	0x010a
        /*06ce*/ 	.byte	0x11
	.zero		1


	//   ....[94]....
        /*06d0*/ 	.word	0x000053d0
        /*06d4*/ 	.word	0x000000ff
        /*06d8*/ 	.word	0x000000a0
        /*06dc*/ 	.short	0x010b
        /*06de*/ 	.byte	0x11
	.zero		1


	//   ....[95]....
        /*06e0*/ 	.word	0x000053e0
        /*06e4*/ 	.word	0x000000ff
        /*06e8*/ 	.word	0x00000000
        /*06ec*/ 	.short	0x0101
        /*06ee*/ 	.byte	0x37
	.zero		1


	//   ....[96]....
        /*06f0*/ 	.word	0x00005420
        /*06f4*/ 	.word	0x00000000
        /*06f8*/ 	.word	0x000000a8
        /*06fc*/ 	.short	0x010a
        /*06fe*/ 	.byte	0xff
	.zero		1


	//   ....[97]....
        /*0700*/ 	.word	0x00005760
        /*0704*/ 	.word	0x00000003
        /*0708*/ 	.word	0x000000c0
        /*070c*/ 	.short	0x010a
        /*070e*/ 	.byte	0xff
	.zero		1


	//   ....[98]....
        /*0710*/ 	.word	0x000058e0
        /*0714*/ 	.word	0x00000000
        /*0718*/ 	.word	0x00000000
        /*071c*/ 	.short	0x0101
        /*071e*/ 	.byte	0xff
	.zero		1


	//   ....[99]....
        /*0720*/ 	.word	0x00006380
        /*0724*/ 	.word	0x000000ff
        /*0728*/ 	.word	0x000000a0
        /*072c*/ 	.short	0x010a
        /*072e*/ 	.byte	0x2c
	.zero		1


	//   ....[100]....
        /*0730*/ 	.word	0x00006390
        /*0734*/ 	.word	0x00000095
        /*0738*/ 	.word	0x000000e0
        /*073c*/ 	.short	0x010a
        /*073e*/ 	.byte	0xff
	.zero		1


	//   ....[101]....
        /*0740*/ 	.word	0x00006520
        /*0744*/ 	.word	0x000000ff
        /*0748*/ 	.word	0x000000a0
        /*074c*/ 	.short	0x010a
        /*074e*/ 	.byte	0x2c
	.zero		1


	//   ....[102]....
        /*0750*/ 	.word	0x00006620
        /*0754*/ 	.word	0x000000ff
        /*0758*/ 	.word	0x00000000
        /*075c*/ 	.short	0x0101
        /*075e*/ 	.byte	0x04
	.zero		1


	//   ....[103]....
        /*0760*/ 	.word	0x00006680
        /*0764*/ 	.word	0x00000095
        /*0768*/ 	.word	0x000000e0
        /*076c*/ 	.short	0x010a
        /*076e*/ 	.byte	0xff
	.zero		1


	//   ....[104]....
        /*0770*/ 	.word	0x000069a0
        /*0774*/ 	.word	0x00000095
        /*0778*/ 	.word	0x00000000
        /*077c*/ 	.short	0x0101
        /*077e*/ 	.byte	0xff
	.zero		1


	//   ....[105]....
        /*0780*/ 	.word	0x00007bc0
        /*0784*/ 	.word	0x00000000
        /*0788*/ 	.word	0x00000130
        /*078c*/ 	.short	0x010a
        /*078e*/ 	.byte	0xff
	.zero		1


	//   ....[106]....
        /*0790*/ 	.word	0x00007c20
        /*0794*/ 	.word	0x00000000
        /*0798*/ 	.word	0x00000050
        /*079c*/ 	.short	0x010a
        /*079e*/ 	.byte	0xff
	.zero		1


	//   ....[107]....
        /*07a0*/ 	.word	0x00007c80
        /*07a4*/ 	.word	0x00000000
        /*07a8*/ 	.word	0x00000050
        /*07ac*/ 	.short	0x010a
        /*07ae*/ 	.byte	0xff
	.zero		1


	//   ....[108]....
        /*07b0*/ 	.word	0x00007cd0
        /*07b4*/ 	.word	0x00000003
        /*07b8*/ 	.word	0x000000c0
        /*07bc*/ 	.short	0x010a
        /*07be*/ 	.byte	0xff
	.zero		1


	//   ....[109]....
        /*07c0*/ 	.word	0x00007d30
        /*07c4*/ 	.word	0x00000000
        /*07c8*/ 	.word	0x00000000
        /*07cc*/ 	.short	0x010a
        /*07ce*/ 	.byte	0xff
	.zero		1


	//   ....[110]....
        /*07d0*/ 	.word	0x00007d90
        /*07d4*/ 	.word	0x00000000
        /*07d8*/ 	.word	0x00000000
        /*07dc*/ 	.short	0x010a
        /*07de*/ 	.byte	0xff
	.zero		1


	//   ....[111]....
        /*07e0*/ 	.word	0x00007df0
        /*07e4*/ 	.word	0x00000000
        /*07e8*/ 	.word	0x00000000
        /*07ec*/ 	.short	0x010a
        /*07ee*/ 	.byte	0xff
	.zero		1


	//   ....[112]....
        /*07f0*/ 	.word	0x00007e50
        /*07f4*/ 	.word	0x00000000
        /*07f8*/ 	.word	0x00000000
        /*07fc*/ 	.short	0x010a
        /*07fe*/ 	.byte	0xff
	.zero		1


	//   ....[113]....
        /*0800*/ 	.word	0x00007eb0
        /*0804*/ 	.word	0x00000000
        /*0808*/ 	.word	0x00000000
        /*080c*/ 	.short	0x010a
        /*080e*/ 	.byte	0xff
	.zero		1


	//   ....[114]....
        /*0810*/ 	.word	0x00007f10
        /*0814*/ 	.word	0x00000000
        /*0818*/ 	.word	0x00000000
        /*081c*/ 	.short	0x010a
        /*081e*/ 	.byte	0xff
	.zero		1


	//   ....[115]....
        /*0820*/ 	.word	0x00007f70
        /*0824*/ 	.word	0x00000000
        /*0828*/ 	.word	0x00000000
        /*082c*/ 	.short	0x010a
        /*082e*/ 	.byte	0xff
	.zero		1


	//   ....[116]....
        /*0830*/ 	.word	0x00007fd0
        /*0834*/ 	.word	0x00000000
        /*0838*/ 	.word	0x00000000
        /*083c*/ 	.short	0x010a
        /*083e*/ 	.byte	0xff
	.zero		1


	//   ....[117]....
        /*0840*/ 	.word	0x00008030
        /*0844*/ 	.word	0x00000000
        /*0848*/ 	.word	0x00000000
        /*084c*/ 	.short	0x010a
        /*084e*/ 	.byte	0xff
	.zero		1


	//   ....[118]....
        /*0850*/ 	.word	0x00008080
        /*0854*/ 	.word	0x00000002
        /*0858*/ 	.word	0x00000120
        /*085c*/ 	.short	0x010a
        /*085e*/ 	.byte	0xff
	.zero		1


	//   ....[119]....
        /*0860*/ 	.word	0x000080e0
        /*0864*/ 	.word	0x00000002
        /*0868*/ 	.word	0x000000d0
        /*086c*/ 	.short	0x010a
        /*086e*/ 	.byte	0xff
	.zero		1


	//   ....[120]....
        /*0870*/ 	.word	0x00008130
        /*0874*/ 	.word	0x00000002
        /*0878*/ 	.word	0x000000c0
        /*087c*/ 	.short	0x010a
        /*087e*/ 	.byte	0xff
	.zero		1


	//   ....[121]....
        /*0880*/ 	.word	0x00008190
        /*0884*/ 	.word	0x00000000
        /*0888*/ 	.word	0x000000d0
        /*088c*/ 	.short	0x010a
        /*088e*/ 	.byte	0xff
	.zero		1


	//   ....[122]....
        /*0890*/ 	.word	0x000081f0
        /*0894*/ 	.word	0x00000005
        /*0898*/ 	.word	0x00000008
        /*089c*/ 	.short	0x010a
        /*089e*/ 	.byte	0xff
	.zero		1


	//   ....[123]....
        /*08a0*/ 	.word	0x000082e0
        /*08a4*/ 	.word	0x00000000
        /*08a8*/ 	.word	0x00000008
        /*08ac*/ 	.short	0x010a
        /*08ae*/ 	.byte	0xff
	.zero		1


	//   ....[124]....
        /*08b0*/ 	.word	0x00008330
        /*08b4*/ 	.word	0x00000000
        /*08b8*/ 	.word	0x000000c0
        /*08bc*/ 	.short	0x010a
        /*08be*/ 	.byte	0xff
	.zero		1


	//   ....[125]....
        /*08c0*/ 	.word	0x00008390
        /*08c4*/ 	.word	0x00000000
        /*08c8*/ 	.word	0x00000100
        /*08cc*/ 	.short	0x010a
        /*08ce*/ 	.byte	0xff
	.zero		1


	//   ....[126]....
        /*08d0*/ 	.word	0x000083f0
        /*08d4*/ 	.word	0x00000000
        /*08d8*/ 	.word	0x00000000
        /*08dc*/ 	.short	0x010a
        /*08de*/ 	.byte	0xff
	.zero		1


	//   ....[127]....
        /*08e0*/ 	.word	0x00008450
        /*08e4*/ 	.word	0x00000000
        /*08e8*/ 	.word	0x00000000
        /*08ec*/ 	.short	0x010a
        /*08ee*/ 	.byte	0xff
	.zero		1


	//   ....[128]....
        /*08f0*/ 	.word	0x000084b0
        /*08f4*/ 	.word	0x00000000
        /*08f8*/ 	.word	0x00000000
        /*08fc*/ 	.short	0x010a
        /*08fe*/ 	.byte	0xff
	.zero		1


	//   ....[129]....
        /*0900*/ 	.word	0x00008510
        /*0904*/ 	.word	0x00000000
        /*0908*/ 	.word	0x00000000
        /*090c*/ 	.short	0x010a
        /*090e*/ 	.byte	0xff
	.zero		1


	//   ....[130]....
        /*0910*/ 	.word	0x00008570
        /*0914*/ 	.word	0x00000000
        /*0918*/ 	.word	0x00000140
        /*091c*/ 	.short	0x010a
        /*091e*/ 	.byte	0xff
	.zero		1


	//   ....[131]....
        /*0920*/ 	.word	0x000085c0
        /*0924*/ 	.word	0x00000003
        /*0928*/ 	.word	0x000000c0
        /*092c*/ 	.short	0x010a
        /*092e*/ 	.byte	0xff
	.zero		1


	//   ....[132]....
        /*0930*/ 	.word	0x00008620
        /*0934*/ 	.word	0x00000000
        /*0938*/ 	.word	0x000000b8
        /*093c*/ 	.short	0x010a
        /*093e*/ 	.byte	0xff
	.zero		1


	//   ....[133]....
        /*0940*/ 	.word	0x00008680
        /*0944*/ 	.word	0x00000000
        /*0948*/ 	.word	0x000000a8
        /*094c*/ 	.short	0x010a
        /*094e*/ 	.byte	0xff
	.zero		1


	//   ....[134]....
        /*0950*/ 	.word	0x000086d0
        /*0954*/ 	.word	0x00000003
        /*0958*/ 	.word	0x000000c0
        /*095c*/ 	.short	0x010a
        /*095e*/ 	.byte	0xff
	.zero		1


	//   ....[135]....
        /*0960*/ 	.word	0x00008730
        /*0964*/ 	.word	0x00000000
        /*0968*/ 	.word	0x000000a0
        /*096c*/ 	.short	0x010a
        /*096e*/ 	.byte	0xff
	.zero		1


	//   ....[136]....
        /*0970*/ 	.word	0x00008780
        /*0974*/ 	.word	0x00000095
        /*0978*/ 	.word	0x000000e0
        /*097c*/ 	.short	0x010a
        /*097e*/ 	.byte	0xff
	.zero		1


	//----- nvinfo : EIATTR_NUM_MBARRIERS
	.align		4
.L_47:
        /*0980*/ 	.byte	0x03, 0x38
        /*0982*/ 	.short	0x0029


	//----- nvinfo : EIATTR_EXIT_INSTR_OFFSETS
	.align		4
        /*0984*/ 	.byte	0x04, 0x1c
        /*0986*/ 	.short	(.L_49 - .L_48)


	//   ....[0]....
.L_48:
        /*0988*/ 	.word	0x00002eb0


	//   ....[1]....
        /*098c*/ 	.word	0x000033a0


	//   ....[2]....
        /*0990*/ 	.word	0x00003400


	//   ....[3]....
        /*0994*/ 	.word	0x00004780


	//   ....[4]....
        /*0998*/ 	.word	0x00005450


	//   ....[5]....
        /*099c*/ 	.word	0x00005490


	//   ....[6]....
        /*09a0*/ 	.word	0x00007bb0


	//----- nvinfo : EIATTR_MAX_THREADS
	.align		4
.L_49:
        /*09a4*/ 	.byte	0x04, 0x05
        /*09a6*/ 	.short	(.L_51 - .L_50)
.L_50:
        /*09a8*/ 	.word	0x00000100
        /*09ac*/ 	.word	0x00000001
        /*09b0*/ 	.word	0x00000001


	//----- nvinfo : EIATTR_CRS_STACK_SIZE
	.align		4
.L_51:
        /*09b4*/ 	.byte	0x04, 0x1e
        /*09b6*/ 	.short	(.L_53 - .L_52)
.L_52:
        /*09b8*/ 	.word	0x00000000


	//----- nvinfo : EIATTR_CBANK_PARAM_SIZE
	.align		4
.L_53:
        /*09bc*/ 	.byte	0x03, 0x19
        /*09be*/ 	.short	0x0800


	//----- nvinfo : EIATTR_PARAM_CBANK
	.align		4
        /*09c0*/ 	.byte	0x04, 0x0a
        /*09c2*/ 	.short	(.L_55 - .L_54)
	.align		4
.L_54:
        /*09c4*/ 	.word	index@(.nv.constant0._ZN7cutlass13device_kernelINS_4gemm6kernel13GemmUniversalIN4cute5tupleIJiiiiEEENS1_10collective13CollectiveMmaINS1_35MainloopSm100TmaUmmaWarpSpecializedILi10ELi2ELi4ENS5_IJNS4_1CILi4EEENSA_ILi1EEESC_EEEEENS5_IJNSA_ILi256EEENSA_ILi64EEENSA_ILi128EEEEEEaNS5_IJlSC_lEEEaSJ_NS4_8TiledMMAINS4_8MMA_AtomIJNS4_21SM100_MMA_S8_2x1SM_SSIaaiLi256ELi64ELNS4_4UMMA5MajorE0ELSO_0ELNSN_8SaturateE0EEEEEENS4_6LayoutINS5_IJSC_SC_SC_EEENS5_IJNSA_ILi0EEESU_SU_EEEEENS5_IJNS4_10UnderscoreESX_SX_EEEEENS4_18SM100_TMA_2SM_LOADENS4_14ComposedLayoutINS4_7SwizzleILi3ELi4ELi3EEENS4_18smem_ptr_flag_bitsILi8EEENSS_INS5_IJNSA_ILi8EEESH_EEENS5_IJSH_SC_EEEEEEEvNS4_8identityENS4_28SM100_TMA_2SM_LOAD_MULTICASTES1A_vS1B_EENS_8epilogue10collective18CollectiveEpilogueINS1E_23Sm100TmaWarpSpecializedILi1ELi1ELi64ELb0ELb0EEEJNS5_IJSH_SG_SH_EEENS5_IJNSS_ISH_SC_EENSS_ISG_SC_EEEEEaSJ_aSJ_NS1E_6fusion15FusionCallbacksIS1I_NS1N_17LinearCombinationIaiaiLNS_15FloatRoundStyleE2EEES1J_S1M_JEEENS4_5SM1004TMEM4LOAD26SM100_TMEM_LOAD_32dp32b64xENS4_13SM90_TMA_LOADENS11_INS12_ILi2ELi4ELi3EEES15_NSS_INS5_IJS16_SG_EEENS5_IJSG_SC_EEEEEEENS4_39AutoVectorizingCopyWithAssumedAlignmentILi128EEENS4_14SM90_TMA_STOREES22_S24_S24_EEEvvEEEEvNT_6ParamsE)
        /*09c8*/ 	.short	0x0380
        /*09ca*/ 	.short	0x0800


	//----- nvinfo : EIATTR_SW_WAR
	.align		4
.L_55:
        /*09cc*/ 	.byte	0x04, 0x36
        /*09ce*/ 	.short	(.L_57 - .L_56)
.L_56:
        /*09d0*/ 	.word	0x00000008
.L_57:


//--------------------- .nv.callgraph             --------------------------
	.section	.nv.callgraph,"",@"SHT_CUDA_CALLGRAPH"
	.align	4
	.sectionentsize	8
	.align		4
        /*0000*/ 	.word	0x00000000
	.align		4
        /*0004*/ 	.word	0xffffffff
	.align		4
        /*0008*/ 	.word	index@(_ZN7cutlass13device_kernelINS_4gemm6kernel13GemmUniversalIN4cute5tupleIJiiiiEEENS1_10collective13CollectiveMmaINS1_35MainloopSm100TmaUmmaWarpSpecializedILi10ELi2ELi4ENS5_IJNS4_1CILi4EEENSA_ILi1EEESC_EEEEENS5_IJNSA_ILi256EEENSA_ILi64EEENSA_ILi128EEEEEEaNS5_IJlSC_lEEEaSJ_NS4_8TiledMMAINS4_8MMA_AtomIJNS4_21SM100_MMA_S8_2x1SM_SSIaaiLi256ELi64ELNS4_4UMMA5MajorE0ELSO_0ELNSN_8SaturateE0EEEEEENS4_6LayoutINS5_IJSC_SC_SC_EEENS5_IJNSA_ILi0EEESU_SU_EEEEENS5_IJNS4_10UnderscoreESX_SX_EEEEENS4_18SM100_TMA_2SM_LOADENS4_14ComposedLayoutINS4_7SwizzleILi3ELi4ELi3EEENS4_18smem_ptr_flag_bitsILi8EEENSS_INS5_IJNSA_ILi8EEESH_EEENS5_IJSH_SC_EEEEEEEvNS4_8identityENS4_28SM100_TMA_2SM_LOAD_MULTICASTES1A_vS1B_EENS_8epilogue10collective18CollectiveEpilogueINS1E_23Sm100TmaWarpSpecializedILi1ELi1ELi64ELb0ELb0EEEJNS5_IJSH_SG_SH_EEENS5_IJNSS_ISH_SC_EENSS_ISG_SC_EEEEEaSJ_aSJ_NS1E_6fusion15FusionCallbacksIS1I_NS1N_17LinearCombinationIaiaiLNS_15FloatRoundStyleE2EEES1J_S1M_JEEENS4_5SM1004TMEM4LOAD26SM100_TMEM_LOAD_32dp32b64xENS4_13SM90_TMA_LOADENS11_INS12_ILi2ELi4ELi3EEES15_NSS_INS5_IJS16_SG_EEENS5_IJSG_SC_EEEEEEENS4_39AutoVectorizingCopyWithAssumedAlignmentILi128EEENS4_14SM90_TMA_STOREES22_S24_S24_EEEvvEEEEvNT_6ParamsE)
	.align		4
        /*000c*/ 	.word	index@(__assertfail)
	.align		4
        /*0010*/ 	.word	0x00000000
	.align		4
        /*0014*/ 	.word	0xfffffffe
	.align		4
        /*0018*/ 	.word	0x00000000
	.align		4
        /*001c*/ 	.word	0xfffffffd
	.align		4
        /*0020*/ 	.word	0x00000000
	.align		4
        /*0024*/ 	.word	0xfffffffc


//--------------------- .nv.constant4             --------------------------
	.section	.nv.constant4,"a",@progbits
	.align	8
	.align		8
.nv.constant4:
        /*0000*/ 	.dword	__assertfail
	.align		8
        /*0008*/ 	.dword	__unnamed_1
	.align		8
        /*0010*/ 	.dword	__unnamed_2
	.align		8
        /*0018*/ 	.dword	_ZN40_INTERNAL_8fdb5832_4_k_cu_3fd9651d_346914cuda3std3__45__cpo5beginE
	.align		8
        /*0020*/ 	.dword	_ZN40_INTERNAL_8fdb5832_4_k_cu_3fd9651d_346914cuda3std3__45__cpo3endE
	.align		8
        /*0028*/ 	.dword	_ZN40_INTERNAL_8fdb5832_4_k_cu_3fd9651d_346914cuda3std3__45__cpo6cbeginE
	.align		8
        /*0030*/ 	.dword	_ZN40_INTERNAL_8fdb5832_4_k_cu_3fd9651d_346914cuda3std3__45__cpo4cendE
	.align		8
        /*0038*/ 	.dword	_ZN40_INTERNAL_8fdb5832_4_k_cu_3fd9651d_346914cuda3std3__442_GLOBAL__N__8fdb5832_4_k_cu_3fd9651d_346916ignoreE
	.align		8
        /*0040*/ 	.dword	_ZN40_INTERNAL_8fdb5832_4_k_cu_3fd9651d_346914cuda3std3__419piecewise_constructE
	.align		8
        /*0048*/ 	.dword	_ZN40_INTERNAL_8fdb5832_4_k_cu_3fd9651d_346914cuda3std3__48in_placeE
	.align		8
        /*0050*/ 	.dword	_ZN40_INTERNAL_8fdb5832_4_k_cu_3fd9651d_346914cuda3std6ranges3__45__cpo4swapE
	.align		8
        /*0058*/ 	.dword	_ZN40_INTERNAL_8fdb5832_4_k_cu_3fd9651d_346914cuda3std6ranges3__45__cpo9iter_moveE
	.align		8
        /*0060*/ 	.dword	_ZN40_INTERNAL_8fdb5832_4_k_cu_3fd9651d_346914cute7productE
	.align		8
        /*0068*/ 	.dword	_ZN40_INTERNAL_8fdb5832_4_k_cu_3fd9651d_346914cute1_E
	.align		8
        /*0070*/ 	.dword	$str$25
	.align		8
        /*0078*/ 	.dword	$str$26
	.align		8
        /*0080*/ 	.dword	$str$27
	.align		8
        /*0088*/ 	.dword	$str$28


//--------------------- .text._ZN7cutlass13device_kernelINS_4gemm6kernel13GemmUniversalIN4cute5tupleIJiiiiEEENS1_10collective13CollectiveMmaINS1_35MainloopSm100TmaUmmaWarpSpecializedILi10ELi2ELi4ENS5_IJNS4_1CILi4EEENSA_ILi1EEESC_EEEEENS5_IJNSA_ILi256EEENSA_ILi64EEENSA_ILi128EEEEEEaNS5_IJlSC_lEEEaSJ_NS4_8TiledMMAINS4_8MMA_AtomIJNS4_21SM100_MMA_S8_2x1SM_SSIaaiLi256ELi64ELNS4_4UMMA5MajorE0ELSO_0ELNSN_8SaturateE0EEEEEENS4_6LayoutINS5_IJSC_SC_SC_EEENS5_IJNSA_ILi0EEESU_SU_EEEEENS5_IJNS4_10UnderscoreESX_SX_EEEEENS4_18SM100_TMA_2SM_LOADENS4_14ComposedLayoutINS4_7SwizzleILi3ELi4ELi3EEENS4_18smem_ptr_flag_bitsILi8EEENSS_INS5_IJNSA_ILi8EEESH_EEENS5_IJSH_SC_EEEEEEEvNS4_8identityENS4_28SM100_TMA_2SM_LOAD_MULTICASTES1A_vS1B_EENS_8epilogue10collective18CollectiveEpilogueINS1E_23Sm100TmaWarpSpecializedILi1ELi1ELi64ELb0ELb0EEEJNS5_IJSH_SG_SH_EEENS5_IJNSS_ISH_SC_EENSS_ISG_SC_EEEEEaSJ_aSJ_NS1E_6fusion15FusionCallbacksIS1I_NS1N_17LinearCombinationIaiaiLNS_15FloatRoundStyleE2EEES1J_S1M_JEEENS4_5SM1004TMEM4LOAD26SM100_TMEM_LOAD_32dp32b64xENS4_13SM90_TMA_LOADENS11_INS12_ILi2ELi4ELi3EEES15_NSS_INS5_IJS16_SG_EEENS5_IJSG_SC_EEEEEEENS4_39AutoVectorizingCopyWithAssumedAlignmentILi128EEENS4_14SM90_TMA_STOREES22_S24_S24_EEEvvEEEEvNT_6ParamsE --------------------------
	.section	.text._ZN7cutlass13device_kernelINS_4gemm6kernel13GemmUniversalIN4cute5tupleIJiiiiEEENS1_10collective13CollectiveMmaINS1_35MainloopSm100TmaUmmaWarpSpecializedILi10ELi2ELi4ENS5_IJNS4_1CILi4EEENSA_ILi1EEESC_EEEEENS5_IJNSA_ILi256EEENSA_ILi64EEENSA_ILi128EEEEEEaNS5_IJlSC_lEEEaSJ_NS4_8TiledMMAINS4_8MMA_AtomIJNS4_21SM100_MMA_S8_2x1SM_SSIaaiLi256ELi64ELNS4_4UMMA5MajorE0ELSO_0ELNSN_8SaturateE0EEEEEENS4_6LayoutINS5_IJSC_SC_SC_EEENS5_IJNSA_ILi0EEESU_SU_EEEEENS5_IJNS4_10UnderscoreESX_SX_EEEEENS4_18SM100_TMA_2SM_LOADENS4_14ComposedLayoutINS4_7SwizzleILi3ELi4ELi3EEENS4_18smem_ptr_flag_bitsILi8EEENSS_INS5_IJNSA_ILi8EEESH_EEENS5_IJSH_SC_EEEEEEEvNS4_8identityENS4_28SM100_TMA_2SM_LOAD_MULTICASTES1A_vS1B_EENS_8epilogue10collective18CollectiveEpilogueINS1E_23Sm100TmaWarpSpecializedILi1ELi1ELi64ELb0ELb0EEEJNS5_IJSH_SG_SH_EEENS5_IJNSS_ISH_SC_EENSS_ISG_SC_EEEEEaSJ_aSJ_NS1E_6fusion15FusionCallbacksIS1I_NS1N_17LinearCombinationIaiaiLNS_15FloatRoundStyleE2EEES1J_S1M_JEEENS4_5SM1004TMEM4LOAD26SM100_TMEM_LOAD_32dp32b64xENS4_13SM90_TMA_LOADENS11_INS12_ILi2ELi4ELi3EEES15_NSS_INS5_IJS16_SG_EEENS5_IJSG_SC_EEEEEEENS4_39AutoVectorizingCopyWithAssumedAlignmentILi128EEENS4_14SM90_TMA_STOREES22_S24_S24_EEEvvEEEEvNT_6ParamsE,"ax",@progbits
	.align	128
.text._ZN7cutlass13device_kernelINS_4gemm6kernel13GemmUniversalIN4cute5tupleIJiiiiEEENS1_10collective13CollectiveMmaINS1_35MainloopSm100TmaUmmaWarpSpecializedILi10ELi2ELi4ENS5_IJNS4_1CILi4EEENSA_ILi1EEESC_EEEEENS5_IJNSA_ILi256EEENSA_ILi64EEENSA_ILi128EEEEEEaNS5_IJlSC_lEEEaSJ_NS4_8TiledMMAINS4_8MMA_AtomIJNS4_21SM100_MMA_S8_2x1SM_SSIaaiLi256ELi64ELNS4_4UMMA5MajorE0ELSO_0ELNSN_8SaturateE0EEEEEENS4_6LayoutINS5_IJSC_SC_SC_EEENS5_IJNSA_ILi0EEESU_SU_EEEEENS5_IJNS4_10UnderscoreESX_SX_EEEEENS4_18SM100_TMA_2SM_LOADENS4_14ComposedLayoutINS4_7SwizzleILi3ELi4ELi3EEENS4_18smem_ptr_flag_bitsILi8EEENSS_INS5_IJNSA_ILi8EEESH_EEENS5_IJSH_SC_EEEEEEEvNS4_8identityENS4_28SM100_TMA_2SM_LOAD_MULTICASTES1A_vS1B_EENS_8epilogue10collective18CollectiveEpilogueINS1E_23Sm100TmaWarpSpecializedILi1ELi1ELi64ELb0ELb0EEEJNS5_IJSH_SG_SH_EEENS5_IJNSS_ISH_SC_EENSS_ISG_SC_EEEEEaSJ_aSJ_NS1E_6fusion15FusionCallbacksIS1I_NS1N_17LinearCombinationIaiaiLNS_15FloatRoundStyleE2EEES1J_S1M_JEEENS4_5SM1004TMEM4LOAD26SM100_TMEM_LOAD_32dp32b64xENS4_13SM90_TMA_LOADENS11_INS12_ILi2ELi4ELi3EEES15_NSS_INS5_IJS16_SG_EEENS5_IJSG_SC_EEEEEEENS4_39AutoVectorizingCopyWithAssumedAlignmentILi128EEENS4_14SM90_TMA_STOREES22_S24_S24_EEEvvEEEEvNT_6ParamsE:
        .type           _ZN7cutlass13device_kernelINS_4gemm6kernel13GemmUniversalIN4cute5tupleIJiiiiEEENS1_10collective13CollectiveMmaINS1_35MainloopSm100TmaUmmaWarpSpecializedILi10ELi2ELi4ENS5_IJNS4_1CILi4EEENSA_ILi1EEESC_EEEEENS5_IJNSA_ILi256EEENSA_ILi64EEENSA_ILi128EEEEEEaNS5_IJlSC_lEEEaSJ_NS4_8TiledMMAINS4_8MMA_AtomIJNS4_21SM100_MMA_S8_2x1SM_SSIaaiLi256ELi64ELNS4_4UMMA5MajorE0ELSO_0ELNSN_8SaturateE0EEEEEENS4_6LayoutINS5_IJSC_SC_SC_EEENS5_IJNSA_ILi0EEESU_SU_EEEEENS5_IJNS4_10UnderscoreESX_SX_EEEEENS4_18SM100_TMA_2SM_LOADENS4_14ComposedLayoutINS4_7SwizzleILi3ELi4ELi3EEENS4_18smem_ptr_flag_bitsILi8EEENSS_INS5_IJNSA_ILi8EEESH_EEENS5_IJSH_SC_EEEEEEEvNS4_8identityENS4_28SM100_TMA_2SM_LOAD_MULTICASTES1A_vS1B_EENS_8epilogue10collective18CollectiveEpilogueINS1E_23Sm100TmaWarpSpecializedILi1ELi1ELi64ELb0ELb0EEEJNS5_IJSH_SG_SH_EEENS5_IJNSS_ISH_SC_EENSS_ISG_SC_EEEEEaSJ_aSJ_NS1E_6fusion15FusionCallbacksIS1I_NS1N_17LinearCombinationIaiaiLNS_15FloatRoundStyleE2EEES1J_S1M_JEEENS4_5SM1004TMEM4LOAD26SM100_TMEM_LOAD_32dp32b64xENS4_13SM90_TMA_LOADENS11_INS12_ILi2ELi4ELi3EEES15_NSS_INS5_IJS16_SG_EEENS5_IJSG_SC_EEEEEEENS4_39AutoVectorizingCopyWithAssumedAlignmentILi128EEENS4_14SM90_TMA_STOREES22_S24_S24_EEEvvEEEEvNT_6ParamsE,@function
        .size           _ZN7cutlass13device_kernelINS_4gemm6kernel13GemmUniversalIN4cute5tupleIJiiiiEEENS1_10collective13CollectiveMmaINS1_35MainloopSm100TmaUmmaWarpSpecializedILi10ELi2ELi4ENS5_IJNS4_1CILi4EEENSA_ILi1EEESC_EEEEENS5_IJNSA_ILi256EEENSA_ILi64EEENSA_ILi128EEEEEEaNS5_IJlSC_lEEEaSJ_NS4_8TiledMMAINS4_8MMA_AtomIJNS4_21SM100_MMA_S8_2x1SM_SSIaaiLi256ELi64ELNS4_4UMMA5MajorE0ELSO_0ELNSN_8SaturateE0EEEEEENS4_6LayoutINS5_IJSC_SC_SC_EEENS5_IJNSA_ILi0EEESU_SU_EEEEENS5_IJNS4_10UnderscoreESX_SX_EEEEENS4_18SM100_TMA_2SM_LOADENS4_14ComposedLayoutINS4_7SwizzleILi3ELi4ELi3EEENS4_18smem_ptr_flag_bitsILi8EEENSS_INS5_IJNSA_ILi8EEESH_EEENS5_IJSH_SC_EEEEEEEvNS4_8identityENS4_28SM100_TMA_2SM_LOAD_MULTICASTES1A_vS1B_EENS_8epilogue10collective18CollectiveEpilogueINS1E_23Sm100TmaWarpSpecializedILi1ELi1ELi64ELb0ELb0EEEJNS5_IJSH_SG_SH_EEENS5_IJNSS_ISH_SC_EENSS_ISG_SC_EEEEEaSJ_aSJ_NS1E_6fusion15FusionCallbacksIS1I_NS1N_17LinearCombinationIaiaiLNS_15FloatRoundStyleE2EEES1J_S1M_JEEENS4_5SM1004TMEM4LOAD26SM100_TMEM_LOAD_32dp32b64xENS4_13SM90_TMA_LOADENS11_INS12_ILi2ELi4ELi3EEES15_NSS_INS5_IJS16_SG_EEENS5_IJSG_SC_EEEEEEENS4_39AutoVectorizingCopyWithAssumedAlignmentILi128EEENS4_14SM90_TMA_STOREES22_S24_S24_EEEvvEEEEvNT_6ParamsE,(.L_x_168 - _ZN7cutlass13device_kernelINS_4gemm6kernel13GemmUniversalIN4cute5tupleIJiiiiEEENS1_10collective13CollectiveMmaINS1_35MainloopSm100TmaUmmaWarpSpecializedILi10ELi2ELi4ENS5_IJNS4_1CILi4EEENSA_ILi1EEESC_EEEEENS5_IJNSA_ILi256EEENSA_ILi64EEENSA_ILi128EEEEEEaNS5_IJlSC_lEEEaSJ_NS4_8TiledMMAINS4_8MMA_AtomIJNS4_21SM100_MMA_S8_2x1SM_SSIaaiLi256ELi64ELNS4_4UMMA5MajorE0ELSO_0ELNSN_8SaturateE0EEEEEENS4_6LayoutINS5_IJSC_SC_SC_EEENS5_IJNSA_ILi0EEESU_SU_EEEEENS5_IJNS4_10UnderscoreESX_SX_EEEEENS4_18SM100_TMA_2SM_LOADENS4_14ComposedLayoutINS4_7SwizzleILi3ELi4ELi3EEENS4_18smem_ptr_flag_bitsILi8EEENSS_INS5_IJNSA_ILi8EEESH_EEENS5_IJSH_SC_EEEEEEEvNS4_8identityENS4_28SM100_TMA_2SM_LOAD_MULTICASTES1A_vS1B_EENS_8epilogue10collective18CollectiveEpilogueINS1E_23Sm100TmaWarpSpecializedILi1ELi1ELi64ELb0ELb0EEEJNS5_IJSH_SG_SH_EEENS5_IJNSS_ISH_SC_EENSS_ISG_SC_EEEEEaSJ_aSJ_NS1E_6fusion15FusionCallbacksIS1I_NS1N_17LinearCombinationIaiaiLNS_15FloatRoundStyleE2EEES1J_S1M_JEEENS4_5SM1004TMEM4LOAD26SM100_TMEM_LOAD_32dp32b64xENS4_13SM90_TMA_LOADENS11_INS12_ILi2ELi4ELi3EEES15_NSS_INS5_IJS16_SG_EEENS5_IJSG_SC_EEEEEEENS4_39AutoVectorizingCopyWithAssumedAlignmentILi128EEENS4_14SM90_TMA_STOREES22_S24_S24_EEEvvEEEEvNT_6ParamsE)
        .other          _ZN7cutlass13device_kernelINS_4gemm6kernel13GemmUniversalIN4cute5tupleIJiiiiEEENS1_10collective13CollectiveMmaINS1_35MainloopSm100TmaUmmaWarpSpecializedILi10ELi2ELi4ENS5_IJNS4_1CILi4EEENSA_ILi1EEESC_EEEEENS5_IJNSA_ILi256EEENSA_ILi64EEENSA_ILi128EEEEEEaNS5_IJlSC_lEEEaSJ_NS4_8TiledMMAINS4_8MMA_AtomIJNS4_21SM100_MMA_S8_2x1SM_SSIaaiLi256ELi64ELNS4_4UMMA5MajorE0ELSO_0ELNSN_8SaturateE0EEEEEENS4_6LayoutINS5_IJSC_SC_SC_EEENS5_IJNSA_ILi0EEESU_SU_EEEEENS5_IJNS4_10UnderscoreESX_SX_EEEEENS4_18SM100_TMA_2SM_LOADENS4_14ComposedLayoutINS4_7SwizzleILi3ELi4ELi3EEENS4_18smem_ptr_flag_bitsILi8EEENSS_INS5_IJNSA_ILi8EEESH_EEENS5_IJSH_SC_EEEEEEEvNS4_8identityENS4_28SM100_TMA_2SM_LOAD_MULTICASTES1A_vS1B_EENS_8epilogue10collective18CollectiveEpilogueINS1E_23Sm100TmaWarpSpecializedILi1ELi1ELi64ELb0ELb0EEEJNS5_IJSH_SG_SH_EEENS5_IJNSS_ISH_SC_EENSS_ISG_SC_EEEEEaSJ_aSJ_NS1E_6fusion15FusionCallbacksIS1I_NS1N_17LinearCombinationIaiaiLNS_15FloatRoundStyleE2EEES1J_S1M_JEEENS4_5SM1004TMEM4LOAD26SM100_TMEM_LOAD_32dp32b64xENS4_13SM90_TMA_LOADENS11_INS12_ILi2ELi4ELi3EEES15_NSS_INS5_IJS16_SG_EEENS5_IJSG_SC_EEEEEEENS4_39AutoVectorizingCopyWithAssumedAlignmentILi128EEENS4_14SM90_TMA_STOREES22_S24_S24_EEEvvEEEEvNT_6ParamsE,@"STO_CUDA_ENTRY STV_DEFAULT"
_ZN7cutlass13device_kernelINS_4gemm6kernel13GemmUniversalIN4cute5tupleIJiiiiEEENS1_10collective13CollectiveMmaINS1_35MainloopSm100TmaUmmaWarpSpecializedILi10ELi2ELi4ENS5_IJNS4_1CILi4EEENSA_ILi1EEESC_EEEEENS5_IJNSA_ILi256EEENSA_ILi64EEENSA_ILi128EEEEEEaNS5_IJlSC_lEEEaSJ_NS4_8TiledMMAINS4_8MMA_AtomIJNS4_21SM100_MMA_S8_2x1SM_SSIaaiLi256ELi64ELNS4_4UMMA5MajorE0ELSO_0ELNSN_8SaturateE0EEEEEENS4_6LayoutINS5_IJSC_SC_SC_EEENS5_IJNSA_ILi0EEESU_SU_EEEEENS5_IJNS4_10UnderscoreESX_SX_EEEEENS4_18SM100_TMA_2SM_LOADENS4_14ComposedLayoutINS4_7SwizzleILi3ELi4ELi3EEENS4_18smem_ptr_flag_bitsILi8EEENSS_INS5_IJNSA_ILi8EEESH_EEENS5_IJSH_SC_EEEEEEEvNS4_8identityENS4_28SM100_TMA_2SM_LOAD_MULTICASTES1A_vS1B_EENS_8epilogue10collective18CollectiveEpilogueINS1E_23Sm100TmaWarpSpecializedILi1ELi1ELi64ELb0ELb0EEEJNS5_IJSH_SG_SH_EEENS5_IJNSS_ISH_SC_EENSS_ISG_SC_EEEEEaSJ_aSJ_NS1E_6fusion15FusionCallbacksIS1I_NS1N_17LinearCombinationIaiaiLNS_15FloatRoundStyleE2EEES1J_S1M_JEEENS4_5SM1004TMEM4LOAD26SM100_TMEM_LOAD_32dp32b64xENS4_13SM90_TMA_LOADENS11_INS12_ILi2ELi4ELi3EEES15_NSS_INS5_IJS16_SG_EEENS5_IJSG_SC_EEEEEEENS4_39AutoVectorizingCopyWithAssumedAlignmentILi128EEENS4_14SM90_TMA_STOREES22_S24_S24_EEEvvEEEEvNT_6ParamsE:
[----:B------:R-:W1:Y:S01]  /*0000*/  LDC R1, c[0x0][0x37c] ;  /* 0x0000df00ff017b82 */ /* 0x000e620000000800 */
[----:B------:R-:W2:Y:S01]  /*0010*/  S2R R142, SR_TID.X ;  /* 0x00000000008e7919 */ /* 0x000ea20000002100 */
[----:B------:R-:W3:Y:S06]  /*0020*/  LDCU.64 UR8, c[0x0][0x890] ;  /* 0x00011200ff0877ac */ /* 0x000eec0008000a00 */
[----:B------:R-:W4:Y:S01]  /*0030*/  S2UR UR55, SR_CgaCtaId ;  /* 0x00000000003779c3 */ /* 0x000f220000008800 */
[----:B------:R-:W-:Y:S02]  /*0040*/  PRMT R147, RZ, 0x7610, R147 ;  /* 0x00007610ff937816 */ /* 0x000fe40000000093 */
[----:B------:R-:W-:Y:S01]  /*0050*/  ELECT P1, URZ, PT ;  /* 0x0000000000ff782f */ /* 0x000fe20003820000 */
[----:B---3--:R-:W-:-:S04]  /*0060*/  UISETP.NE.U32.AND UP0, UPT, UR8, URZ, UPT ;  /* 0x000000ff0800728c */ /* 0x008fc8000bf05070 */
[----:B------:R-:W-:Y:S02]  /*0070*/  UISETP.NE.AND.EX UP0, UPT, UR9, URZ, UPT, UP0 ;  /* 0x000000ff0900728c */ /* 0x000fe4000bf05300 */
[----:B----4-:R-:W-:Y:S02]  /*0080*/  ULOP3.LUT UR47, UR55, 0x1, URZ, 0xc0, !UPT ;  /* 0x00000001372f7892 */ /* 0x010fe4000f8ec0ff */
[----:B------:R-:W-:Y:S01]  /*0090*/  ULOP3.LUT UR48, UR55, 0x1, URZ, 0x3c, !UPT ;  /* 0x0000000137307892 */ /* 0x000fe2000f8e3cff */
[----:B--2---:R-:W-:-:S05]  /*00a0*/  SHF.R.U32.HI R148, RZ, 0x5, R142 ;  /* 0x00000005ff947819 */ /* 0x004fca000001168e */
[----:B------:R-:W2:Y:S02]  /*00b0*/  SHFL.IDX PT, R0, R148, RZ, 0x1f ;  /* 0x00001fff94007589 */ /* 0x000ea400000e0000 */
[----:B--2---:R-:W-:Y:S01]  /*00c0*/  R2UR UR20, R0 ;  /* 0x00000000001472ca */ /* 0x004fe200000e0000 */
[----:B-1----:R-:W-:-:S14]  /*00d0*/  BRA.U UP0, `(.L_x_0) ;  /* 0x0000000100307547 */ /* 0x002fdc000b800000 */
[----:B------:R-:W1:Y:S02]  /*00e0*/  LDCU.64 UR4, c[0x0][0x888] ;  /* 0x00011100ff0477ac */ /* 0x000e640008000a00 */
[----:B-1----:R-:W-:-:S04]  /*00f0*/  UISETP.NE.U32.AND UP0, UPT, UR4, URZ, UPT ;  /* 0x000000ff0400728c */ /* 0x002fc8000bf05070 */
[----:B------:R-:W-:-:S09]  /*0100*/  UISETP.NE.AND.EX UP0, UPT, UR5, URZ, UPT, UP0 ;  /* 0x000000ff0500728c */ /* 0x000fd2000bf05300 */
[----:B------:R-:W-:Y:S05]  /*0110*/  BRA.U !UP0, `(.L_x_1) ;  /* 0x0000000108147547 */ /* 0x000fea000b800000 */
[----:B------:R-:W1:Y:S01]  /*0120*/  LDC.64 R72, c[0x0][0x888] ;  /* 0x00022200ff487b82 */ /* 0x000e620000000a00 */
[----:B------:R-:W1:Y:S02]  /*0130*/  LDCU.64 UR4, c[0x0][0x358] ;  /* 0x00006b00ff0477ac */ /* 0x000e640008000a00 */
[----:B-1----:R1:W5:Y:S01]  /*0140*/  LDG.E R72, desc[UR4][R72.64] ;  /* 0x0000000448487981 */ /* 0x002362000c1e1900 */
[----:B------:R-:W-:Y:S01]  /*0150*/  HFMA2 R147, -RZ, RZ, 0, 5.9604644775390625e-08 ;  /* 0x00000001ff937431 */ /* 0x000fe200000001ff */
[----:B------:R-:W-:Y:S05]  /*0160*/  BRA `(.L_x_0) ;  /* 0x00000000000c7947 */ /* 0x000fea0003800000 */
.L_x_1:
[----:B------:R-:W1:Y:S01]  /*0170*/  LDCU UR4, c[0x0][0x880] ;  /* 0x00011000ff0477ac */ /* 0x000e620008000800 */
[----:B------:R-:W-:Y:S01]  /*0180*/  HFMA2 R147, -RZ, RZ, 0, 5.9604644775390625e-08 ;  /* 0x00000001ff937431 */ /* 0x000fe200000001ff */
[----:B-1----:R-:W-:-:S07]  /*0190*/  MOV R72, UR4 ;  /* 0x0000000400487c02 */ /* 0x002fce0008000f00 */
.L_x_0:
[----:B------:R-:W2:Y:S02]  /*01a0*/  LDCU.64 UR4, c[0x0][0x8b0] ;  /* 0x00011600ff0477ac */ /* 0x000ea40008000a00 */
[----:B--2---:R-:W-:-:S04]  /*01b0*/  UISETP.NE.U32.AND UP0, UPT, UR4, URZ, UPT ;  /* 0x000000ff0400728c */ /* 0x004fc8000bf05070 */
[----:B------:R-:W-:-:S09]  /*01c0*/  UISETP.NE.AND.EX UP0, UPT, UR5, URZ, UPT, UP0 ;  /* 0x000000ff0500728c */ /* 0x000fd2000bf05300 */
[----:B------:R-:W-:Y:S05]  /*01d0*/  BRA.U UP0, `(.L_x_2) ;  /* 0x0000000100287547 */ /* 0x000fea000b800000 */
[----:B------:R-:W2:Y:S02]  /*01e0*/  LDCU.64 UR4, c[0x0][0x8a8] ;  /* 0x00011500ff0477ac */ /* 0x000ea40008000a00 */
[----:B--2---:R-:W-:-:S04]  /*01f0*/  UISETP.NE.U32.AND UP0, UPT, UR4, URZ, UPT ;  /* 0x000000ff0400728c */ /* 0x004fc8000bf05070 */
[----:B------:R-:W-:-:S09]  /*0200*/  UISETP.NE.AND.EX UP0, UPT, UR5, URZ, UPT, UP0 ;  /* 0x000000ff0500728c */ /* 0x000fd2000bf05300 */
[----:B------:R-:W-:Y:S05]  /*0210*/  BRA.U !UP0, `(.L_x_3) ;  /* 0x0000000108107547 */ /* 0x000fea000b800000 */
[----:B------:R-:W2:Y:S01]  /*0220*/  LDC.64 R70, c[0x0][0x8a8] ;  /* 0x00022a00ff467b82 */ /* 0x000ea20000000a00 */
[----:B------:R-:W2:Y:S02]  /*0230*/  LDCU.64 UR4, c[0x0][0x358] ;  /* 0x00006b00ff0477ac */ /* 0x000ea40008000a00 */
[----:B--2---:R2:W5:Y:S01]  /*0240*/  LDG.E R70, desc[UR4][R70.64] ;  /* 0x0000000446467981 */ /* 0x004562000c1e1900 */
[----:B------:R-:W-:Y:S05]  /*0250*/  BRA `(.L_x_2) ;  /* 0x0000000000087947 */ /* 0x000fea0003800000 */
.L_x_3:
[----:B------:R-:W2:Y:S02]  /*0260*/  LDCU UR4, c[0x0][0x8a0] ;  /* 0x00011400ff0477ac */ /* 0x000ea40008000800 */
[----:B--2---:R-:W-:Y:S02]  /*0270*/  MOV R70, UR4 ;  /* 0x0000000400467c02 */ /* 0x004fe40008000f00 */
.L_x_2:
[----:B------:R-:W-:Y:S01]  /*0280*/  IMAD.U32 R0, RZ, RZ, UR20 ;  /* 0x00000014ff007e24 */ /* 0x000fe2000f8e00ff */
[----:B------:R-:W-:Y:S04]  /*0290*/  BSSY.RECONVERGENT B0, `(.L_x_4) ;  /* 0x000000c000007945 */ /* 0x000fe80003800200 */
[C---:B------:R-:W-:Y:S02]  /*02a0*/  ISETP.NE.OR P2, PT, R0.reuse, 0x1, !P1 ;  /* 0x000000010000780c */ /* 0x040fe40004f45670 */
[----:B------:R-:W-:-:S11]  /*02b0*/  ISETP.NE.OR P0, PT, R0, 0x3, !P1 ;  /* 0x000000030000780c */ /* 0x000fd60004f05670 */
[----:B------:R-:W-:Y:S05]  /*02c0*/  @P2 BRA `(.L_x_5) ;  /* 0x0000000000202947 */ /* 0x000fea0003800000 */
[----:B------:R-:W3:Y:S02]  /*02d0*/  LDCU.64 UR4, c[0x0][0x348] ;  /* 0x00006900ff0477ac */ /* 0x000ee40008000a00 */
[----:B---3--:R-:W-:Y:S02]  /*02e0*/  UIADD3 UR6, UP1, UPT, UR4, 0x80, URZ ;  /* 0x0000008004067890 */ /* 0x008fe4000ff3e0ff */
[----:B------:R-:W-:Y:S02]  /*02f0*/  UIADD3 UR4, UP0, UPT, UR4, 0x180, URZ ;  /* 0x0000018004047890 */ /* 0x000fe4000ff1e0ff */
[----:B------:R-:W-:Y:S02]  /*0300*/  UIADD3.X UR7, UPT, UPT, URZ, UR5, URZ, UP1, !UPT ;  /* 0x00000005ff077290 */ /* 0x000fe40008ffe4ff */
[----:B------:R-:W-:-:S07]  /*0310*/  UIADD3.X UR5, UPT, UPT, URZ, UR5, URZ, UP0, !UPT ;  /* 0x00000005ff057290 */ /* 0x000fce00087fe4ff */
[----:B------:R3:W-:Y:S02]  /*0320*/  UTMACCTL.PF [UR6] ;  /* 0x00000000060079b9 */ /* 0x0007e40008040000 */
[----:B------:R3:W-:Y:S02]  /*0330*/  UTMACCTL.PF [UR4] ;  /* 0x00000000040079b9 */ /* 0x0007e40008040000 */
[----:B---3--:R-:W-:Y:S01]  /*0340*/  NOP ;  /* 0x0000000000007918 */ /* 0x008fe20000000000 */
.L_x_5:
[----:B------:R-:W-:Y:S05]  /*0350*/  BSYNC.RECONVERGENT B0 ;  /* 0x0000000000007941 */ /* 0x000fea0003800200 */
.L_x_4:
[----:B------:R-:W-:Y:S04]  /*0360*/  BSSY.RECONVERGENT B0, `(.L_x_6) ;  /* 0x000000a000007945 */ /* 0x000fe80003800200 */
        /* <DEDUP_REMOVED lines=9> */
.L_x_7:
[----:B------:R-:W-:Y:S05]  /*0400*/  BSYNC.RECONVERGENT B0 ;  /* 0x0000000000007941 */ /* 0x000fea0003800200 */
.L_x_6:
[----:B------:R-:W3:Y:S01]  /*0410*/  LDCU.64 UR4, c[0x0][0x888] ;  /* 0x00011100ff0477ac */ /* 0x000ee20008000a00 */
[----:B------:R-:W-:Y:S02]  /*0420*/  UISETP.EQ.U32.AND UP2, UPT, UR8, URZ, UPT ;  /* 0x000000ff0800728c */ /* 0x000fe4000bf42070 */
[----:B------:R-:W-:Y:S02]  /*0430*/  UPLOP3.LUT UP4, UPT, UPT, UPT, UPT, 0x80, 0x8 ;  /* 0x000000000008789c */ /* 0x000fe40003f8f070 */
[----:B---3--:R-:W-:-:S04]  /*0440*/  UISETP.NE.U32.AND UP0, UPT, UR4, URZ, UPT ;  /* 0x000000ff0400728c */ /* 0x008fc8000bf05070 */
[----:B------:R-:W-:-:S04]  /*0450*/  UISETP.NE.AND.EX UP1, UPT, UR5, URZ, UPT, UP0 ;  /* 0x000000ff0500728c */ /* 0x000fc8000bf25300 */
[----:B------:R-:W-:-:S04]  /*0460*/  UISETP.EQ.OR.EX UP3, UPT, UR9, URZ, !UP1, UP2 ;  /* 0x000000ff0900728c */ /* 0x000fc8000cf62720 */
[----:B------:R-:W-:-:S05]  /*0470*/  UP2UR UR61, UPR, URZ, 0x8 ;  /* 0x00000008ff3d7883 */ /* 0x000fca0008000000 */
[----:B------:R-:W-:Y:S07]  /*0480*/  BRA.U !UP3, `(.L_x_8) ;  /* 0x000000010b207547 */ /* 0x000fee000b800000 */
[----:B-----5:R-:W-:Y:S01]  /*0490*/  R2UR UR5, R72 ;  /* 0x00000000480572ca */ /* 0x020fe200000e0000 */
[----:B------:R-:W-:Y:S02]  /*04a0*/  UISETP.NE.U32.AND UP2, UPT, UR8, URZ, UPT ;  /* 0x000000ff0800728c */ /* 0x000fe4000bf45070 */
[----:B------:R-:W-:Y:S02]  /*04b0*/  USEL UR4, URZ, 0xffffffff, UP1 ;  /* 0xffffffffff047887 */ /* 0x000fe40008800000 */
[----:B------:R-:W-:-:S08]  /*04c0*/  UISETP.NE.AND.EX UP2, UPT, UR9, URZ, UPT, UP2 ;  /* 0x000000ff0900728c */ /* 0x000fd0000bf45320 */
[----:B------:R-:W-:-:S04]  /*04d0*/  UISETP.NE.AND UP0, UPT, UR5, URZ, UPT ;  /* 0x000000ff0500728c */ /* 0x000fc8000bf05270 */
[----:B------:R-:W-:-:S04]  /*04e0*/  @!UP2 USEL UR4, URZ, 0xffffffff, UP0 ;  /* 0xffffffffff04a887 */ /* 0x000fc80008000000 */
[----:B------:R-:W-:-:S04]  /*04f0*/  ULOP3.LUT UR4, UR4, 0x1, URZ, 0xc0, !UPT ;  /* 0x0000000104047892 */ /* 0x000fc8000f8ec0ff */
[----:B------:R-:W-:-:S11]  /*0500*/  UISETP.NE.U32.AND UP4, UPT, UR4, 0x1, UPT ;  /* 0x000000010400788c */ /* 0x000fd6000bf85070 */
.L_x_8:
[----:B------:R-:W3:Y:S01]  /*0510*/  SHFL.IDX PT, R0, R148, RZ, 0x1f ;  /* 0x00001fff94007589 */ /* 0x000ee200000e0000 */
[----:B------:R-:W-:-:S04]  /*0520*/  UISETP.NE.AND UP0, UPT, UR20, 0x2, UPT ;  /* 0x000000021400788c */ /* 0x000fc8000bf05270 */
[----:B------:R-:W-:Y:S02]  /*0530*/  UISETP.EQ.AND UP2, UPT, UR47, URZ, !UP0 ;  /* 0x000000ff2f00728c */ /* 0x000fe4000c742270 */
[----:B------:R-:W-:-:S04]  /*0540*/  USEL UR37, URZ, 0x1, UP0 ;  /* 0x00000001ff257887 */ /* 0x000fc80008000000 */
[----:B------:R-:W-:Y:S02]  /*0550*/  PLOP3.LUT P3, PT, P1, PT, UP2, 0x80, 0x8 ;  /* 0x000000000008781c */ /* 0x000fe40000f6f028 */
[----:B---3--:R-:W-:-:S13]  /*0560*/  ISETP.NE.AND P0, PT, R0, RZ, PT ;  /* 0x000000ff0000720c */ /* 0x008fda0003f05270 */
[----:B------:R-:W-:Y:S05]  /*0570*/  @P0 BRA `(.L_x_9) ;  /* 0x0000000000900947 */ /* 0x000fea0003800000 */
[----:B------:R-:W-:Y:S01]  /*0580*/  ELECT P0, URZ, PT ;  /* 0x0000000000ff782f */ /* 0x000fe20003800000 */
[----:B------:R-:W-:-:S12]  /*0590*/  BSSY.RECONVERGENT B0, `(.L_x_9) ;  /* 0x0000022000007945 */ /* 0x000fd80003800200 */
[----:B------:R-:W-:Y:S05]  /*05a0*/  @!P0 BRA `(.L_x_10) ;  /* 0x0000000000808947 */ /* 0x000fea0003800000 */
[----:B------:R-:W-:Y:S01]  /*05b0*/  UMOV UR4, 0x400 ;  /* 0x0000040000047882 */ /* 0x000fe20000000000 */
[----:B------:R-:W-:Y:S01]  /*05c0*/  UMOV UR8, 0x1 ;  /* 0x0000000100087882 */ /* 0x000fe20000000000 */
[----:B------:R-:W-:Y:S01]  /*05d0*/  UMOV UR6, 0x2 ;  /* 0x0000000200067882 */ /* 0x000fe20000000000 */
[----:B------:R-:W-:Y:S02]  /*05e0*/  ULEA UR4, UR55, UR4, 0x18 ;  /* 0x0000000437047291 */ /* 0x000fe4000f8ec0ff */
[----:B------:R-:W-:-:S04]  /*05f0*/  UIADD3 UR8, UPT, UPT, -UR8, 0x100000, URZ ;  /* 0x0010000008087890 */ /* 0x000fc8000fffe1ff */
[----:B------:R-:W-:Y:S02]  /*0600*/  USHF.L.U32 UR9, UR8, 0xb, URZ ;  /* 0x0000000b08097899 */ /* 0x000fe400080006ff */
[----:B------:R-:W-:Y:S02]  /*0610*/  USHF.L.U32 UR8, UR8, 0x1, URZ ;  /* 0x0000000108087899 */ /* 0x000fe400080006ff */
[----:B------:R-:W-:-:S04]  /*0620*/  UIADD3 UR6, UPT, UPT, -UR6, 0x100000, URZ ;  /* 0x0010000006067890 */ /* 0x000fc8000fffe1ff */
[----:B------:R-:W-:Y:S02]  /*0630*/  USHF.L.U32 UR7, UR6, 0xb, URZ ;  /* 0x0000000b06077899 */ /* 0x000fe400080006ff */
[----:B------:R-:W-:Y:S01]  /*0640*/  USHF.L.U32 UR6, UR6, 0x1, URZ ;  /* 0x0000000106067899 */ /* 0x000fe200080006ff */
[----:B------:R-:W3:Y:S03]  /*0650*/  FENCE.VIEW.ASYNC.S ;  /* 0x00000000000073c6 */ /* 0x000ee60000000000 */
[----:B---3--:R3:W4:Y:S08]  /*0660*/  SYNCS.EXCH.64 URZ, [UR4], UR8 ;  /* 0x0000000804ff75b2 */ /* 0x0087300008000100 */
[----:B------:R3:W1:Y:S01]  /*0670*/  SYNCS.EXCH.64 URZ, [UR4+0x50], UR6 ;  /* 0x0000500604ff75b2 */ /* 0x0006620008000100 */
        /* <DEDUP_REMOVED lines=17> */
[----:B------:R3:W1:Y:S02]  /*0790*/  SYNCS.EXCH.64 URZ, [UR4+0x98], UR6 ;  /* 0x0000980604ff75b2 */ /* 0x0006640008000100 */
[----:B---34-:R-:W-:Y:S01]  /*07a0*/  NOP ;  /* 0x0000000000007918 */ /* 0x018fe20000000000 */
.L_x_10:
[----:B------:R-:W-:Y:S05]  /*07b0*/  BSYNC.RECONVERGENT B0 ;  /* 0x0000000000007941 */ /* 0x000fea0003800200 */
.L_x_9:
[----:B------:R-:W3:Y:S01]  /*07c0*/  SHFL.IDX PT, R0, R148, RZ, 0x1f ;  /* 0x00001fff94007589 */ /* 0x000ee200000e0000 */
[----:B------:R-:W-:Y:S01]  /*07d0*/  NOP ;  /* 0x0000000000007918 */ /* 0x000fe20000000000 */
[----:B---3--:R-:W-:-:S13]  /*07e0*/  ISETP.NE.AND P0, PT, R0, 0x1, PT ;  /* 0x000000010000780c */ /* 0x008fda0003f05270 */
[----:B------:R-:W-:Y:S05]  /*07f0*/  @P0 BRA `(.L_x_11) ;  /* 0x00000000003c0947 */ /* 0x000fea0003800000 */
        /* <DEDUP_REMOVED lines=10> */
[----:B------:R-:W-:Y:S01]  /*08a0*/  ELECT P0, URZ, PT ;  /* 0x0000000000ff782f */ /* 0x000fe20003800000 */
[----:B------:R-:W3:Y:S02]  /*08b0*/  FENCE.VIEW.ASYNC.S ;  /* 0x00000000000073c6 */ /* 0x000ee40000000000 */
[----:B---3--:R3:W4:Y:S08]  /*08c0*/  SYNCS.EXCH.64 URZ, [UR4+0xa0], UR8 ;  /* 0x0000a00804ff75b2 */ /* 0x0087300008000100 */
[----:B------:R3:W1:Y:S01]  /*08d0*/  SYNCS.EXCH.64 URZ, [UR4+0xa8], UR6 ;  /* 0x0000a80604ff75b2 */ /* 0x0006620008000100 */
[----:B------:R-:W-:Y:S01]  /*08e0*/  NOP ;  /* 0x0000000000007918 */ /* 0x000fe20000000000 */
.L_x_11:
[----:B------:R-:W2:Y:S01]  /*08f0*/  SHFL.IDX PT, R0, R148, RZ, 0x1f ;  /* 0x00001fff94007589 */ /* 0x000ea200000e0000 */
[----:B------:R-:W-:Y:S01]  /*0900*/  NOP ;  /* 0x0000000000007918 */ /* 0x000fe20000000000 */
[----:B--2---:R-:W-:-:S13]  /*0910*/  ISETP.NE.AND P0, PT, R0, 0x3, PT ;  /* 0x000000030000780c */ /* 0x004fda0003f05270 */
[----:B------:R-:W-:Y:S05]  /*0920*/  @P0 BRA `(.L_x_12) ;  /* 0x00000000002c0947 */ /* 0x000fea0003800000 */
[----:B---3--:R-:W-:Y:S01]  /*0930*/  UMOV UR6, 0x400 ;  /* 0x0000040000067882 */ /* 0x008fe20000000000 */
[----:B------:R-:W-:Y:S01]  /*0940*/  UMOV UR4, 0x20 ;  /* 0x0000002000047882 */ /* 0x000fe20000000000 */
[----:B------:R-:W-:Y:S02]  /*0950*/  ULEA UR6, UR55, UR6, 0x18 ;  /* 0x0000000637067291 */ /* 0x000fe4000f8ec0ff */
[----:B------:R-:W-:-:S04]  /*0960*/  UIADD3 UR4, UPT, UPT, -UR4, 0x100000, URZ ;  /* 0x0010000004047890 */ /* 0x000fc8000fffe1ff */
[----:B------:R-:W-:Y:S02]  /*0970*/  USHF.L.U32 UR5, UR4, 0xb, URZ ;  /* 0x0000000b04057899 */ /* 0x000fe400080006ff */
[----:B------:R-:W-:Y:S01]  /*0980*/  USHF.L.U32 UR4, UR4, 0x1, URZ ;  /* 0x0000000104047899 */ /* 0x000fe200080006ff */
[----:B------:R-:W-:Y:S01]  /*0990*/  ELECT P0, URZ, PT ;  /* 0x0000000000ff782f */ /* 0x000fe20003800000 */
[----:B------:R-:W2:Y:S10]  /*09a0*/  FENCE.VIEW.ASYNC.S ;  /* 0x00000000000073c6 */ /* 0x000eb40000000000 */
[----:B--2---:R2:W3:Y:S01]  /*09b0*/  SYNCS.EXCH.64 URZ, [UR6+0xb0], UR4 ;  /* 0x0000b00406ff75b2 */ /* 0x0044e20008000100 */
[----:B------:R2:W1:Y:S01]  /*09c0*/  SYNCS.EXCH.64 URZ, [UR6+0xb8], UR4 ;  /* 0x0000b80406ff75b2 */ /* 0x0004620008000100 */
[----:B------:R-:W-:Y:S01]  /*09d0*/  NOP ;  /* 0x0000000000007918 */ /* 0x000fe20000000000 */
.L_x_12:
[----:B------:R-:W4:Y:S01]  /*09e0*/  SHFL.IDX PT, R0, R148, RZ, 0x1f ;  /* 0x00001fff94007589 */ /* 0x000f2200000e0000 */
[----:B------:R-:W-:Y:S01]  /*09f0*/  NOP ;  /* 0x0000000000007918 */ /* 0x000fe20000000000 */
[----:B----4-:R-:W-:-:S13]  /*0a00*/  ISETP.NE.AND P0, PT, R0, 0x4, PT ;  /* 0x000000040000780c */ /* 0x010fda0003f05270 */
[----:B------:R-:W-:Y:S05]  /*0a10*/  @P0 BRA `(.L_x_13) ;  /* 0x0000000000480947 */ /* 0x000fea0003800000 */
[----:B--23--:R-:W-:Y:S01]  /*0a20*/  UMOV UR4, 0x3a0 ;  /* 0x000003a000047882 */ /* 0x00cfe20000000000 */
[----:B------:R-:W-:Y:S01]  /*0a30*/  UMOV UR6, 0x400 ;  /* 0x0000040000067882 */ /* 0x000fe20000000000 */
[----:B------:R-:W-:Y:S01]  /*0a40*/  USEL UR4, UR4, 0x320, UP4 ;  /* 0x0000032004047887 */ /* 0x000fe2000a000000 */
        /* <DEDUP_REMOVED lines=9> */
[----:B------:R-:W2:Y:S02]  /*0ae0*/  FENCE.VIEW.ASYNC.S ;  /* 0x00000000000073c6 */ /* 0x000ea40000000000 */
[----:B--2---:R4:W2:Y:S08]  /*0af0*/  SYNCS.EXCH.64 URZ, [UR6+0xc0], UR8 ;  /* 0x0000c00806ff75b2 */ /* 0x0048b00008000100 */
[----:B------:R4:W3:Y:S01]  /*0b00*/  SYNCS.EXCH.64 URZ, [UR6+0xd0], UR4 ;  /* 0x0000d00406ff75b2 */ /* 0x0008e20008000100 */
[----:B------:R4:W1:Y:S01]  /*0b10*/  SYNCS.EXCH.64 URZ, [UR6+0xc8], UR8 ;  /* 0x0000c80806ff75b2 */ /* 0x0008620008000100 */
[----:B------:R4:W1:Y:S02]  /*0b20*/  SYNCS.EXCH.64 URZ, [UR6+0xd8], UR4 ;  /* 0x0000d80406ff75b2 */ /* 0x0008640008000100 */
[----:B----4-:R-:W-:Y:S01]  /*0b30*/  NOP ;  /* 0x0000000000007918 */ /* 0x010fe20000000000 */
.L_x_13:
[----:B------:R-:W4:Y:S01]  /*0b40*/  SHFL.IDX PT, R0, R148, RZ, 0x1f ;  /* 0x00001fff94007589 */ /* 0x000f2200000e0000 */
[----:B------:R-:W-:Y:S01]  /*0b50*/  NOP ;  /* 0x0000000000007918 */ /* 0x000fe20000000000 */
[----:B----4-:R-:W-:-:S13]  /*0b60*/  ISETP.NE.AND P0, PT, R0, 0x5, PT ;  /* 0x000000050000780c */ /* 0x010fda0003f05270 */
[----:B------:R-:W-:Y:S05]  /*0b70*/  @P0 BRA `(.L_x_14) ;  /* 0x0000000000540947 */ /* 0x000fea0003800000 */
[----:B--23--:R-:W-:Y:S01]  /*0b80*/  UMOV UR4, 0x400 ;  /* 0x0000040000047882 */ /* 0x00cfe20000000000 */
        /* <DEDUP_REMOVED lines=14> */
[----:B------:R4:W1:Y:S01]  /*0c70*/  SYNCS.EXCH.64 URZ, [UR4+0x108], UR8 ;  /* 0x0001080804ff75b2 */ /* 0x0008620008000100 */
[----:B------:R4:W1:Y:S01]  /*0c80*/  SYNCS.EXCH.64 URZ, [UR4+0xf0], UR6 ;  /* 0x0000f00604ff75b2 */ /* 0x0008620008000100 */
[----:B------:R4:W1:Y:S01]  /*0c90*/  SYNCS.EXCH.64 URZ, [UR4+0x110], UR8 ;  /* 0x0001100804ff75b2 */ /* 0x0008620008000100 */
[----:B------:R4:W1:Y:S01]  /*0ca0*/  SYNCS.EXCH.64 URZ, [UR4+0xf8], UR6 ;  /* 0x0000f80604ff75b2 */ /* 0x0008620008000100 */
[----:B------:R4:W1:Y:S02]  /*0cb0*/  SYNCS.EXCH.64 URZ, [UR4+0x118], UR8 ;  /* 0x0001180804ff75b2 */ /* 0x0008640008000100 */
[----:B----4-:R-:W-:Y:S01]  /*0cc0*/  NOP ;  /* 0x0000000000007918 */ /* 0x010fe20000000000 */
.L_x_14:
[----:B------:R-:W4:Y:S01]  /*0cd0*/  SHFL.IDX PT, R0, R148, RZ, 0x1f ;  /* 0x00001fff94007589 */ /* 0x000f2200000e0000 */
[----:B------:R-:W-:Y:S01]  /*0ce0*/  ISETP.NE.OR P1, PT, RZ, UR20, !P1 ;  /* 0x00000014ff007c0c */ /* 0x000fe2000cf25670 */
[----:B------:R-:W-:Y:S01]  /*0cf0*/  NOP ;  /* 0x0000000000007918 */ /* 0x000fe20000000000 */
[----:B----4-:R-:W-:-:S13]  /*0d00*/  ISETP.NE.AND P0, PT, R0, 0x3, PT ;  /* 0x000000030000780c */ /* 0x010fda0003f05270 */
[----:B------:R-:W-:Y:S05]  /*0d10*/  @P0 BRA `(.L_x_15) ;  /* 0x0000000000340947 */ /* 0x000fea0003800000 */
[----:B--23--:R-:W-:Y:S01]  /*0d20*/  UMOV UR4, 0x400 ;  /* 0x0000040000047882 */ /* 0x00cfe20000000000 */
[----:B------:R-:W-:Y:S01]  /*0d30*/  UMOV UR6, 0x20 ;  /* 0x0000002000067882 */ /* 0x000fe20000000000 */
[----:B------:R-:W-:Y:S02]  /*0d40*/  ULEA UR4, UR55, UR4, 0x18 ;  /* 0x0000000437047291 */ /* 0x000fe4000f8ec0ff */
[----:B------:R-:W-:-:S04]  /*0d50*/  UIADD3 UR6, UPT, UPT, -UR6, 0x100000, URZ ;  /* 0x0010000006067890 */ /* 0x000fc8000fffe1ff */
[----:B------:R-:W-:Y:S02]  /*0d60*/  USHF.L.U32 UR7, UR6, 0xb, URZ ;  /* 0x0000000b06077899 */ /* 0x000fe400080006ff */
[----:B------:R-:W-:Y:S01]  /*0d70*/  USHF.L.U32 UR6, UR6, 0x1, URZ ;  /* 0x0000000106067899 */ /* 0x000fe200080006ff */
[----:B------:R-:W-:Y:S01]  /*0d80*/  ELECT P0, URZ, PT ;  /* 0x0000000000ff782f */ /* 0x000fe20003800000 */
[----:B------:R-:W2:Y:S10]  /*0d90*/  FENCE.VIEW.ASYNC.S ;  /* 0x00000000000073c6 */ /* 0x000eb40000000000 */
[----:B--2---:R4:W2:Y:S01]  /*0da0*/  SYNCS.EXCH.64 URZ, [UR4+0x120], UR6 ;  /* 0x0001200604ff75b2 */ /* 0x0048a20008000100 */
[----:B------:R4:W3:Y:S01]  /*0db0*/  SYNCS.EXCH.64 URZ, [UR4+0x130], UR6 ;  /* 0x0001300604ff75b2 */ /* 0x0008e20008000100 */
[----:B------:R4:W1:Y:S01]  /*0dc0*/  SYNCS.EXCH.64 URZ, [UR4+0x128], UR6 ;  /* 0x0001280604ff75b2 */ /* 0x0008620008000100 */
[----:B------:R4:W1:Y:S02]  /*0dd0*/  SYNCS.EXCH.64 URZ, [UR4+0x138], UR6 ;  /* 0x0001380604ff75b2 */ /* 0x0008640008000100 */
[----:B----4-:R-:W-:Y:S01]  /*0de0*/  NOP ;  /* 0x0000000000007918 */ /* 0x010fe20000000000 */
.L_x_15:
[----:B------:R-:W-:Y:S01]  /*0df0*/  VOTEU.ALL UP0, P1 ;  /* 0x0000000000ff7886 */ /* 0x000fe20000800000 */
[----:B--23--:R-:W-:Y:S01]  /*0e00*/  UMOV UR4, 0x20 ;  /* 0x0000002000047882 */ /* 0x00cfe20000000000 */
[----:B------:R-:W2:Y:S01]  /*0e10*/  LDCU UR7, c[0x0][0x36c] ;  /* 0x00006d80ff0777ac */ /* 0x000ea20008000800 */
[----:B------:R-:W-:Y:S01]  /*0e20*/  NOP ;  /* 0x0000000000007918 */ /* 0x000fe20000000000 */
[----:B------:R-:W-:Y:S01]  /*0e30*/  LOP3.LUT R0, R142, 0x1f, RZ, 0xc0, !PT ;  /* 0x0000001f8e007812 */ /* 0x000fe200078ec0ff */
[----:B------:R-:W-:Y:S01]  /*0e40*/  @!UP0 UMOV UR6, 0x400 ;  /* 0x0000040000068882 */ /* 0x000fe20000000000 */
[----:B------:R-:W-:-:S04]  /*0e50*/  @!UP0 UIADD3 UR4, UPT, UPT, -UR4, 0x100000, URZ ;  /* 0x0010000004048890 */ /* 0x000fc8000fffe1ff */
[----:B------:R-:W-:Y:S02]  /*0e60*/  @!UP0 USHF.L.U32 UR5, UR4, 0xb, URZ ;  /* 0x0000000b04058899 */ /* 0x000fe400080006ff */
[----:B------:R-:W-:Y:S02]  /*0e70*/  @!UP0 USHF.L.U32 UR4, UR4, 0x1, URZ ;  /* 0x0000000104048899 */ /* 0x000fe400080006ff */
[----:B------:R-:W-:Y:S01]  /*0e80*/  @!UP0 ULEA UR6, UR55, UR6, 0x18 ;  /* 0x0000000637068291 */ /* 0x000fe2000f8ec0ff */
[----:B------:R-:W-:Y:S01]  /*0e90*/  VOTEU.ALL UP0, P1 ;  /* 0x0000000000ff7886 */ /* 0x000fe20000800000 */
[----:B------:R-:W-:Y:S02]  /*0ea0*/  UISETP.NE.AND UP5, UPT, UR20, URZ, UPT ;  /* 0x000000ff1400728c */ /* 0x000fe4000bfa5270 */
[----:B--2---:R-:W-:Y:S01]  /*0eb0*/  UISETP.EQ.U32.AND UP6, UPT, UR7, 0x1, UPT ;  /* 0x000000010700788c */ /* 0x004fe2000bfc2070 */
[----:B------:R-:W2:Y:S07]  /*0ec0*/  FENCE.VIEW.ASYNC.S ;  /* 0x00000000000073c6 */ /* 0x000eae0000000000 */
[----:B--2---:R2:W3:Y:S01]  /*0ed0*/  @!UP0 SYNCS.EXCH.64 URZ, [UR6+0x140], UR4 ;  /* 0x0001400406ff85b2 */ /* 0x0044e20008000100 */
[----:B------:R-:W-:Y:S05]  /*0ee0*/  BRA.U !UP6, `(.L_x_16) ;  /* 0x000000010e087547 */ /* 0x000fea000b800000 */
[----:B-1-3--:R-:W-:Y:S01]  /*0ef0*/  UCGABAR_ARV ;  /* 0x00000000000079c7 */ /* 0x00afe20008000000 */
[----:B------:R-:W-:Y:S05]  /*0f00*/  BRA `(.L_x_17) ;  /* 0x0000000000047947 */ /* 0x000fea0003800000 */
.L_x_16:
[----:B-1-3--:R-:W-:Y:S01]  /*0f10*/  NOP ;  /* 0x0000000000007918 */ /* 0x00afe20000000000 */
.L_x_17:
[----:B------:R-:W1:Y:S01]  /*0f20*/  S2UR UR23, SR_CTAID.X ;  /* 0x00000000001779c3 */ /* 0x000e620000002500 */
[----:B------:R-:W-:-:S05]  /*0f30*/  CS2R.32 R3, SR_CgaSize ;  /* 0x0000000000037805 */ /* 0x000fca0000008a00 */
[----:B------:R-:W-:-:S05]  /*0f40*/  IMAD R3, R3, -0xa0, RZ ;  /* 0xffffff6003037824 */ /* 0x000fca00078e02ff */
[----:B--2---:R-:W-:-:S14]  /*0f50*/  R2UR UR5, R3 ;  /* 0x00000000030572ca */ /* 0x004fdc00000e0000 */
[----:B------:R-:W2:Y:S01]  /*0f60*/  LDCU UR5, c[0x0][UR5+0x2b0] ;  /* 0x00005600050577ac */ /* 0x000ea20008000800 */
[----:B------:R-:W-:-:S05]  /*0f70*/  CS2R.32 R3, SR_CgaSize ;  /* 0x0000000000037805 */ /* 0x000fca0000008a00 */
[----:B------:R-:W-:-:S05]  /*0f80*/  IMAD R3, R3, -0xa0, RZ ;  /* 0xffffff6003037824 */ /* 0x000fca00078e02ff */
[----:B------:R-:W-:-:S14]  /*0f90*/  R2UR UR4, R3 ;  /* 0x00000000030472ca */ /* 0x000fdc00000e0000 */
[----:B------:R-:W3:Y:S01]  /*0fa0*/  LDCU UR4, c[0x0][UR4+0x2b4] ;  /* 0x00005680040477ac */ /* 0x000ee20008000800 */
[----:B------:R-:W4:Y:S01]  /*0fb0*/  S2UR UR46, SR_CTAID.Y ;  /* 0x00000000002e79c3 */ /* 0x000f220000002600 */
[----:B------:R-:W-:-:S05]  /*0fc0*/  CS2R.32 R3, SR_CgaSize ;  /* 0x0000000000037805 */ /* 0x000fca0000008a00 */
[----:B------:R-:W-:-:S05]  /*0fd0*/  IMAD R3, R3, -0xa0, RZ ;  /* 0xffffff6003037824 */ /* 0x000fca00078e02ff */
[----:B------:R-:W-:-:S14]  /*0fe0*/  R2UR UR57, R3 ;  /* 0x00000000033972ca */ /* 0x000fdc00000e0000 */
[----:B------:R-:W3:Y:S01]  /*0ff0*/  LDCU UR57, c[0x0][UR57+0x2a0] ;  /* 0x00005400393977ac */ /* 0x000ee20008000800 */
[----:B------:R-:W-:-:S05]  /*1000*/  CS2R.32 R3, SR_CgaSize ;  /* 0x0000000000037805 */ /* 0x000fca0000008a00 */
[----:B------:R-:W-:-:S05]  /*1010*/  IMAD R3, R3, -0xa0, RZ ;  /* 0xffffff6003037824 */ /* 0x000fca00078e02ff */
[----:B------:R-:W-:-:S14]  /*1020*/  R2UR UR60, R3 ;  /* 0x00000000033c72ca */ /* 0x000fdc00000e0000 */
[----:B------:R-:W3:Y:S01]  /*1030*/  LDCU UR60, c[0x0][UR60+0x2a4] ;  /* 0x000054803c3c77ac */ /* 0x000ee20008000800 */
[----:B------:R-:W-:Y:S01]  /*1040*/  UISETP.GT.U32.AND UP0, UPT, UR47, 0xffff, UPT ;  /* 0x0000ffff2f00788c */ /* 0x000fe2000bf04070 */
[----:B------:R-:W3:Y:S01]  /*1050*/  LDCU UR21, c[0x0][0xb24] ;  /* 0x00016480ff1577ac */ /* 0x000ee20008000800 */
[----:B------:R-:W3:Y:S01]  /*1060*/  LDCU UR42, c[0x0][0xb24] ;  /* 0x00016480ff2a77ac */ /* 0x000ee20008000800 */
[----:B-1----:R-:W-:Y:S01]  /*1070*/  I2FP.F32.U32 R3, UR23 ;  /* 0x0000001700037c45 */ /* 0x002fe20008201000 */
[----:B------:R-:W1:Y:S04]  /*1080*/  LDCU UR27, c[0x0][0xb30] ;  /* 0x00016600ff1b77ac */ /* 0x000e680008000800 */
[----:B--2---:R-:W-:Y:S01]  /*1090*/  FMUL R3, R3, UR5 ;  /* 0x0000000503037c20 */ /* 0x004fe20008400000 */
[----:B------:R-:W-:Y:S01]  /*10a0*/  USEL UR5, UR47, 0xffff, !UP0 ;  /* 0x0000ffff2f057887 */ /* 0x000fe2000c000000 */
[----:B----4-:R-:W-:Y:S01]  /*10b0*/  I2FP.F32.U32 R2, UR46 ;  /* 0x0000002e00027c45 */ /* 0x010fe20008201000 */
[----:B------:R-:W-:-:S03]  /*10c0*/  USHF.L.U32 UR24, UR55, 0xa, URZ ;  /* 0x0000000a37187899 */ /* 0x000fc600080006ff */
[----:B------:R-:W2:Y:S01]  /*10d0*/  F2I.U32.TRUNC.NTZ R3, R3 ;  /* 0x0000000300037305 */ /* 0x000ea2000020f000 */
[----:B------:R-:W-:Y:S01]  /*10e0*/  ULOP3.LUT UR22, UR5, 0xffff, URZ, 0xc0, !UPT ;  /* 0x0000ffff05167892 */ /* 0x000fe2000f8ec0ff */
[----:B---3--:R-:W-:-:S06]  /*10f0*/  FMUL R2, R2, UR4 ;  /* 0x0000000402027c20 */ /* 0x008fcc0008400000 */
[----:B------:R-:W3:Y:S01]  /*1100*/  F2I.U32.TRUNC.NTZ R2, R2 ;  /* 0x0000000200027305 */ /* 0x000ee2000020f000 */
[----:B--2---:R-:W-:Y:S02]  /*1110*/  R2UR UR4, R3 ;  /* 0x00000000030472ca */ /* 0x004fe400000e0000 */
[----:B------:R-:W-:Y:S02]  /*1120*/  PRMT R3, RZ, 0x7610, R3 ;  /* 0x00007610ff037816 */ /* 0x000fe40000000003 */
[----:B---3--:R-:W-:Y:S02]  /*1130*/  R2UR UR6, R2 ;  /* 0x00000000020672ca */ /* 0x008fe400000e0000 */
[----:B------:R-:W-:-:S07]  /*1140*/  PRMT R2, RZ, 0x7610, R2 ;  /* 0x00007610ff027816 */ /* 0x000fce0000000002 */
[----:B------:R-:W-:-:S04]  /*1150*/  UIADD3 UR5, UPT, UPT, -UR4, URZ, URZ ;  /* 0x000000ff04057290 */ /* 0x000fc8000fffe1ff */
[----:B------:R-:W-:Y:S02]  /*1160*/  UIMAD UR57, UR57, UR5, UR23 ;  /* 0x00000005393972a4 */ /* 0x000fe4000f8e0217 */
[----:B------:R-:W-:-:S04]  /*1170*/  UIADD3 UR4, UPT, UPT, -UR6, URZ, URZ ;  /* 0x000000ff06047290 */ /* 0x000fc8000fffe1ff */
[----:B------:R-:W-:Y:S01]  /*1180*/  UIMAD UR60, UR60, UR4, UR46 ;  /* 0x000000043c3c72a4 */ /* 0x000fe2000f8e022e */
[----:B-1----:R-:W-:Y:S11]  /*1190*/  BRA.U UP5, `(.L_x_18) ;  /* 0x00000001053c7547 */ /* 0x002ff6000b800000 */
[----:B------:R-:W-:Y:S02]  /*11a0*/  UISETP.NE.AND UP0, UPT, UR60, URZ, UPT ;  /* 0x000000ff3c00728c */ /* 0x000fe4000bf05270 */
[----:B------:R-:W-:Y:S02]  /*11b0*/  ULOP3.LUT UR4, UR57, 0x2, URZ, 0x3c, !UPT ;  /* 0x0000000239047892 */ /* 0x000fe4000f8e3cff */
[----:B------:R-:W-:Y:S02]  /*11c0*/  UISETP.GT.U32.AND UP2, UPT, UR57, 0x1, UP0 ;  /* 0x000000013900788c */ /* 0x000fe40008744070 */
[----:B------:R-:W-:Y:S02]  /*11d0*/  UISETP.GT.U32.AND UP0, UPT, UR4, 0x1, UP0 ;  /* 0x000000010400788c */ /* 0x000fe40008704070 */
[----:B------:R-:W-:Y:S02]  /*11e0*/  USEL UR5, URZ, 0x2, UP2 ;  /* 0x00000002ff057887 */ /* 0x000fe40009000000 */
[----:B------:R-:W-:-:S02]  /*11f0*/  USEL UR6, URZ, 0x1, UP2 ;  /* 0x00000001ff067887 */ /* 0x000fc40009000000 */
[----:B------:R-:W-:Y:S02]  /*1200*/  USEL UR4, URZ, 0x4, UP0 ;  /* 0x00000004ff047887 */ /* 0x000fe40008000000 */
[----:B------:R-:W-:Y:S02]  /*1210*/  ULOP3.LUT UR7, UR57, 0xfffffffe, URZ, 0xc0, !UPT ;  /* 0xfffffffe39077892 */ /* 0x000fe4000f8ec0ff */
[----:B------:R-:W-:Y:S02]  /*1220*/  USEL UR8, URZ, 0x8, UP0 ;  /* 0x00000008ff087887 */ /* 0x000fe40008000000 */
[----:B------:R-:W-:-:S03]  /*1230*/  UIADD3 UR4, UPT, UPT, UR4, UR5, UR6 ;  /* 0x0000000504047290 */ /* 0x000fc6000fffe006 */
[----:B------:R-:W-:Y:S01]  /*1240*/  UMOV UR5, 0x3 ;  /* 0x0000000300057882 */ /* 0x000fe20000000000 */
[----:B------:R-:W-:Y:S02]  /*1250*/  UIADD3 UR4, UPT, UPT, UR4, UR8, URZ ;  /* 0x0000000804047290 */ /* 0x000fe4000fffe0ff */
[----:B------:R-:W-:-:S04]  /*1260*/  USHF.L.U32 UR5, UR5, UR7, URZ ;  /* 0x0000000705057299 */ /* 0x000fc800080006ff */
[----:B------:R-:W-:Y:S02]  /*1270*/  MOV R3, UR4 ;  /* 0x0000000400037c02 */ /* 0x000fe40008000f00 */
[----:B------:R-:W-:-:S07]  /*1280*/  MOV R2, UR5 ;  /* 0x0000000500027c02 */ /* 0x000fce0008000f00 */
.L_x_18:
[----:B------:R-:W1:Y:S01]  /*1290*/  S2UR UR36, SR_CTAID.Z ;  /* 0x00000000002479c3 */ /* 0x000e620000002700 */
[----:B------:R-:W-:Y:S01]  /*12a0*/  UISETP.GE.AND UP0, UPT, UR21, 0x1, UPT ;  /* 0x000000011500788c */ /* 0x000fe2000bf06270 */
[----:B------:R-:W-:Y:S01]  /*12b0*/  UMOV UR28, 0x5 ;  /* 0x00000005001c7882 */ /* 0x000fe20000000000 */
[----:B------:R-:W-:-:S07]  /*12c0*/  UMOV UR45, UR23 ;  /* 0x00000017002d7c82 */ /* 0x000fce0008000000 */
[----:B------:R-:W-:Y:S05]  /*12d0*/  BRA.U !UP0, `(.L_x_19) ;  /* 0x0000000108d47547 */ /* 0x000fea000b800000 */
[----:B------:R-:W2:Y:S01]  /*12e0*/  LDCU.128 UR16, c[0x0][0xb10] ;  /* 0x00016200ff1077ac */ /* 0x000ea20008000c00 */
[----:B------:R-:W3:Y:S01]  /*12f0*/  LDCU UR6, c[0x0][0x370] ;  /* 0x00006e00ff0677ac */ /* 0x000ee20008000800 */
[----:B------:R-:W4:Y:S01]  /*1300*/  LDCU UR7, c[0x0][0x374] ;  /* 0x00006e80ff0777ac */ /* 0x000f220008000800 */
[----:B------:R-:W1:Y:S01]  /*1310*/  LDCU UR25, c[0x0][0xb0c] ;  /* 0x00016180ff1977ac */ /* 0x000e620008000800 */
[----:B------:R-:W1:Y:S01]  /*1320*/  LDCU UR26, c[0x0][0xb20] ;  /* 0x00016400ff1a77ac */ /* 0x000e620008000800 */
[----:B------:R-:W1:Y:S01]  /*1330*/  LDCU.64 UR8, c[0x0][0xb28] ;  /* 0x00016500ff0877ac */ /* 0x000e620008000a00 */
[----:B--2---:R-:W-:Y:S02]  /*1340*/  UISETP.NE.AND UP3, UPT, UR18, 0x1, UPT ;  /* 0x000000011200788c */ /* 0x004fe4000bf65270 */
[----:B----4-:R-:W-:Y:S02]  /*1350*/  UIMAD.WIDE.U32 UR10, UR7, UR19, URZ ;  /* 0x00000013070a72a5 */ /* 0x010fe4000f8e00ff */
[----:B---3--:R-:W-:-:S02]  /*1360*/  UIMAD.WIDE.U32 UR12, UR6, UR16, URZ ;  /* 0x00000010060c72a5 */ /* 0x008fc4000f8e00ff */
[----:B-1----:R-:W-:Y:S02]  /*1370*/  UISETP.NE.AND UP0, UPT, UR25, 0x1, UPT ;  /* 0x000000011900788c */ /* 0x002fe4000bf05270 */
[----:B------:R-:W-:Y:S01]  /*1380*/  UIMAD.WIDE.U32 UR4, UR23, UR16, URZ ;  /* 0x00000010170472a5 */ /* 0x000fe2000f8e00ff */
[----:B------:R-:W-:Y:S02]  /*1390*/  UMOV UR10, UR11 ;  /* 0x0000000b000a7c82 */ /* 0x000fe40008000000 */
[----:B------:R-:W-:Y:S01]  /*13a0*/  UMOV UR12, UR13 ;  /* 0x0000000d000c7c82 */ /* 0x000fe20008000000 */
[----:B------:R-:W-:Y:S02]  /*13b0*/  @UP3 USHF.R.U32.HI UR7, URZ, UR26, UR10 ;  /* 0x0000001aff073299 */ /* 0x000fe4000801160a */
[----:B------:R-:W-:Y:S01]  /*13c0*/  UISETP.NE.AND UP2, UPT, UR21, 0x1, UPT ;  /* 0x000000011500788c */ /* 0x000fe2000bf45270 */
[----:B------:R-:W-:Y:S02]  /*13d0*/  UMOV UR4, UR5 ;  /* 0x0000000500047c82 */ /* 0x000fe40008000000 */
[----:B------:R-:W-:-:S02]  /*13e0*/  @UP0 USHF.R.U32.HI UR6, URZ, UR17, UR12 ;  /* 0x00000011ff060299 */ /* 0x000fc4000801160c */
[----:B------:R-:W-:Y:S02]  /*13f0*/  USHF.R.U32.HI UR4, URZ, UR17, UR4 ;  /* 0x00000011ff047299 */ /* 0x000fe40008011604 */
[----:B------:R-:W-:Y:S02]  /*1400*/  UIMAD.WIDE.U32 UR12, UR46, UR19, URZ ;  /* 0x000000132e0c72a5 */ /* 0x000fe4000f8e00ff */
[----:B------:R-:W-:Y:S02]  /*1410*/  UIMAD.WIDE.U32 UR10, UR7, UR8, URZ ;  /* 0x00000008070a72a5 */ /* 0x000fe4000f8e00ff */
[----:B------:R-:W-:Y:S02]  /*1420*/  UIMAD.WIDE.U32 UR14, UR6, UR8, URZ ;  /* 0x00000008060e72a5 */ /* 0x000fe4000f8e00ff */
[----:B------:R-:W-:-:S03]  /*1430*/  USEL UR5, UR23, UR4, !UP0 ;  /* 0x0000000417057287 */ /* 0x000fc6000c000000 */
[----:B------:R-:W-:Y:S01]  /*1440*/  UMOV UR4, UR13 ;  /* 0x0000000d00047c82 */ /* 0x000fe20008000000 */
[----:B------:R-:W-:Y:S01]  /*1450*/  UMOV UR10, UR11 ;  /* 0x0000000b000a7c82 */ /* 0x000fe20008000000 */
[----:B------:R-:W-:Y:S02]  /*1460*/  USHF.R.U32.HI UR4, URZ, UR26, UR4 ;  /* 0x0000001aff047299 */ /* 0x000fe40008011604 */
[----:B------:R-:W-:Y:S01]  /*1470*/  @UP2 USHF.R.U32.HI UR7, URZ, UR9, UR10 ;  /* 0x00000009ff072299 */ /* 0x000fe2000801160a */
[----:B------:R-:W-:Y:S01]  /*1480*/  UMOV UR14, UR15 ;  /* 0x0000000f000e7c82 */ /* 0x000fe20008000000 */
[----:B------:R-:W-:Y:S02]  /*1490*/  USEL UR4, UR46, UR4, !UP3 ;  /* 0x000000042e047287 */ /* 0x000fe4000d800000 */
[----:B------:R-:W-:Y:S02]  /*14a0*/  @UP2 USHF.R.U32.HI UR6, URZ, UR9, UR14 ;  /* 0x00000009ff062299 */ /* 0x000fe4000801160e */
[----:B------:R-:W-:-:S02]  /*14b0*/  UIMAD UR7, UR7, UR21, URZ ;  /* 0x00000015070772a4 */ /* 0x000fc4000f8e02ff */
[----:B------:R-:W-:Y:S02]  /*14c0*/  UIMAD UR12, UR6, UR21, URZ ;  /* 0x00000015060c72a4 */ /* 0x000fe4000f8e02ff */
[----:B------:R-:W-:Y:S02]  /*14d0*/  UISETP.GE.AND UP0, UPT, UR4, UR7, UPT ;  /* 0x000000070400728c */ /* 0x000fe4000bf06270 */
[----:B------:R-:W-:Y:S02]  /*14e0*/  UIMAD.WIDE.U32 UR10, UR4, UR8, URZ ;  /* 0x00000008040a72a5 */ /* 0x000fe4000f8e00ff */
[----:B------:R-:W-:Y:S02]  /*14f0*/  UISETP.GE.OR UP0, UPT, UR5, UR12, UP0 ;  /* 0x0000000c0500728c */ /* 0x000fe40008706670 */
[----:B------:R-:W-:Y:S02]  /*1500*/  UIMAD.WIDE.U32 UR12, UR5, UR8, URZ ;  /* 0x00000008050c72a5 */ /* 0x000fe4000f8e00ff */
[----:B------:R-:W-:Y:S01]  /*1510*/  UIADD3 UR10, UPT, UPT, -UR4, URZ, URZ ;  /* 0x000000ff040a7290 */ /* 0x000fe2000fffe1ff */
[----:B------:R-:W-:Y:S01]  /*1520*/  UMOV UR8, UR11 ;  /* 0x0000000b00087c82 */ /* 0x000fe20008000000 */
[----:B------:R-:W-:-:S02]  /*1530*/  UIADD3 UR45, UPT, UPT, -UR5, URZ, URZ ;  /* 0x000000ff052d7290 */ /* 0x000fc4000fffe1ff */
[----:B------:R-:W-:-:S03]  /*1540*/  USHF.R.U32.HI UR8, URZ, UR9, UR8 ;  /* 0x00000009ff087299 */ /* 0x000fc60008011608 */
[----:B------:R-:W-:Y:S01]  /*1550*/  @!UP0 UMOV UR7, UR13 ;  /* 0x0000000d00078c82 */ /* 0x000fe20008000000 */
[----:B------:R-:W-:Y:S02]  /*1560*/  UIMAD UR46, UR18, UR10, UR46 ;  /* 0x0000000a122e72a4 */ /* 0x000fe4000f8e022e */
[----:B------:R-:W-:Y:S02]  /*1570*/  USEL UR8, UR4, UR8, !UP2 ;  /* 0x0000000804087287 */ /* 0x000fe4000d000000 */
[----:B------:R-:W-:Y:S02]  /*1580*/  @!UP0 USHF.R.U32.HI UR7, URZ, UR9, UR7 ;  /* 0x00000009ff078299 */ /* 0x000fe40008011607 */
[----:B------:R-:W-:Y:S02]  /*1590*/  UIADD3 UR9, UPT, UPT, -UR8, URZ, URZ ;  /* 0x000000ff08097290 */ /* 0x000fe4000fffe1ff */
[----:B------:R-:W-:Y:S02]  /*15a0*/  @!UP0 USEL UR7, UR5, UR7, !UP2 ;  /* 0x0000000705078287 */ /* 0x000fe4000d000000 */
[----:B------:R-:W-:-:S02]  /*15b0*/  UIMAD UR9, UR21, UR9, UR4 ;  /* 0x00000009150972a4 */ /* 0x000fc4000f8e0204 */
[----:B------:R-:W-:Y:S02]  /*15c0*/  @!UP0 UIADD3 UR8, UPT, UPT, UR8, -UR7, URZ ;  /* 0x8000000708088290 */ /* 0x000fe4000fffe0ff */
[----:B------:R-:W-:Y:S02]  /*15d0*/  @!UP0 UIMAD UR6, UR9, UR6, UR7 ;  /* 0x00000006090682a4 */ /* 0x000fe4000f8e0207 */
[----:B------:R-:W-:Y:S02]  /*15e0*/  @!UP0 UIMAD UR4, UR8, UR21, UR5 ;  /* 0x00000015080482a4 */ /* 0x000fe4000f8e0205 */
[----:B------:R-:W-:Y:S02]  /*15f0*/  UIMAD UR45, UR25, UR45, UR23 ;  /* 0x0000002d192d72a4 */ /* 0x000fe4000f8e0217 */
[----:B------:R-:W-:Y:S01]  /*1600*/  UIMAD UR46, UR4, UR18, UR46 ;  /* 0x00000012042e72a4 */ /* 0x000fe2000f8e022e */
[----:B------:R-:W-:Y:S02]  /*1610*/  @!UP0 UMOV UR5, UR6 ;  /* 0x0000000600058c82 */ /* 0x000fe40008000000 */
[----:B------:R-:W-:-:S12]  /*1620*/  UIMAD UR45, UR5, UR25, UR45 ;  /* 0x00000019052d72a4 */ /* 0x000fd8000f8e022d */
.L_x_19:
[----:B------:R-:W-:Y:S02]  /*1630*/  UISETP.NE.AND UP2, UPT, UR27, 0x1, UPT ;  /* 0x000000011b00788c */ /* 0x000fe4000bf45270 */
[----:B------:R-:W-:Y:S02]  /*1640*/  UISETP.NE.AND UP0, UPT, UR20, 0x2, UPT ;  /* 0x000000021400788c */ /* 0x000fe4000bf05270 */
[----:B------:R-:W-:Y:S02]  /*1650*/  ULOP3.LUT UR24, UR24, 0x800, URZ, 0xc0, !UPT ;  /* 0x0000080018187892 */ /* 0x000fe4000f8ec0ff */
[----:B------:R-:W-:-:S03]  /*1660*/  USHF.L.U32 UR21, UR28, UR22, URZ ;  /* 0x000000161c157299 */ /* 0x000fc600080006ff */
[----:B------:R-:W-:Y:S09]  /*1670*/  BRA.U UP2, `(.L_x_20) ;  /* 0x0000000102407547 */ /* 0x000ff2000b800000 */
[----:B------:R-:W2:Y:S01]  /*1680*/  LDCU.128 UR8, c[0x0][0xb10] ;  /* 0x00016200ff0877ac */ /* 0x000ea20008000c00 */
[----:B------:R-:W3:Y:S01]  /*1690*/  LDCU UR12, c[0x0][0xb0c] ;  /* 0x00016180ff0c77ac */ /* 0x000ee20008000800 */
[----:B------:R-:W4:Y:S01]  /*16a0*/  LDCU UR13, c[0x0][0xb20] ;  /* 0x00016400ff0d77ac */ /* 0x000f220008000800 */
[----:B--2---:R-:W-:Y:S02]  /*16b0*/  UIMAD.WIDE.U32 UR4, UR45, UR8, URZ ;  /* 0x000000082d0472a5 */ /* 0x004fe4000f8e00ff */
[----:B------:R-:W-:Y:S02]  /*16c0*/  UIMAD.WIDE.U32 UR6, UR46, UR11, URZ ;  /* 0x0000000b2e0672a5 */ /* 0x000fe4000f8e00ff */
[----:B---3--:R-:W-:Y:S02]  /*16d0*/  UISETP.NE.AND UP2, UPT, UR12, 0x1, UPT ;  /* 0x000000010c00788c */ /* 0x008fe4000bf45270 */
[----:B------:R-:W-:-:S03]  /*16e0*/  USHF.R.U32.HI UR5, URZ, UR9, UR5 ;  /* 0x00000009ff057299 */ /* 0x000fc60008011605 */
[----:B------:R-:W-:Y:S01]  /*16f0*/  UMOV UR4, UR7 ;  /* 0x0000000700047c82 */ /* 0x000fe20008000000 */
[----:B------:R-:W-:Y:S02]  /*1700*/  USEL UR5, UR45, UR5, !UP2 ;  /* 0x000000052d057287 */ /* 0x000fe4000d000000 */
[----:B------:R-:W-:Y:S02]  /*1710*/  UISETP.NE.AND UP2, UPT, UR10, 0x1, UPT ;  /* 0x000000010a00788c */ /* 0x000fe4000bf45270 */
[----:B----4-:R-:W-:-:S04]  /*1720*/  USHF.R.U32.HI UR4, URZ, UR13, UR4 ;  /* 0x0000000dff047299 */ /* 0x010fc80008011604 */
[----:B------:R-:W-:-:S04]  /*1730*/  USEL UR4, UR46, UR4, !UP2 ;  /* 0x000000042e047287 */ /* 0x000fc8000d000000 */
[----:B------:R-:W-:Y:S02]  /*1740*/  UIADD3 UR6, UPT, UPT, -UR4, UR5, URZ ;  /* 0x0000000504067290 */ /* 0x000fe4000fffe1ff */
[----:B------:R-:W-:Y:S02]  /*1750*/  UIADD3 UR4, UPT, UPT, UR4, -UR5, URZ ;  /* 0x8000000504047290 */ /* 0x000fe4000fffe0ff */
[----:B------:R-:W-:Y:S02]  /*1760*/  UIMAD UR46, UR6, UR10, UR46 ;  /* 0x0000000a062e72a4 */ /* 0x000fe4000f8e022e */
[----:B------:R-:W-:-:S12]  /*1770*/  UIMAD UR45, UR4, UR12, UR45 ;  /* 0x0000000c042d72a4 */ /* 0x000fd8000f8e022d */
.L_x_20:
[----:B------:R-:W-:Y:S05]  /*1780*/  BRA.U !UP6, `(.L_x_21) ;  /* 0x000000010e0c7547 */ /* 0x000fea000b800000 */
[----:B------:R-:W-:Y:S01]  /*1790*/  UCGABAR_WAIT ;  /* 0x0000000000007dc7 */ /* 0x000fe20008000000 */
[----:B------:R-:W-:Y:S01]  /*17a0*/  CCTL.IVALL ;  /* 0x00000000ff00798f */ /* 0x000fe20002000000 */
[----:B------:R-:W-:Y:S05]  /*17b0*/  BRA `(.L_x_22) ;  /* 0x0000000000047947 */ /* 0x000fea0003800000 */
.L_x_21:
[----:B------:R-:W-:Y:S06]  /*17c0*/  BAR.SYNC.DEFER_BLOCKING 0x0 ;  /* 0x0000000000007b1d */ /* 0x000fec0000010000 */
.L_x_22:
[----:B------:R-:W-:Y:S05]  /*17d0*/  BRA.U UP0, `(.L_x_23) ;  /* 0x0000001500bc7547 */ /* 0x000fea000b800000 */
[----:B------:R-:W2:Y:S01]  /*17e0*/  LDCU UR6, c[0x0][0x38c] ;  /* 0x00007180ff0677ac */ /* 0x000ea20008000800 */
[----:B------:R-:W-:Y:S01]  /*17f0*/  PLOP3.LUT P1, PT, PT, PT, UP4, 0x80, 0x8 ;  /* 0x000000000008781c */ /* 0x000fe20003f2f048 */
[----:B------:R-:W-:Y:S01]  /*1800*/  IMAD.MOV.U32 R12, RZ, RZ, 0x1 ;  /* 0x00000001ff0c7424 */ /* 0x000fe200078e00ff */
[----:B------:R-:W-:Y:S01]  /*1810*/  ISETP.NE.AND P2, PT, R0, RZ, P3 ;  /* 0x000000ff0000720c */ /* 0x000fe20001f45270 */
[----:B------:R-:W-:Y:S01]  /*1820*/  UISETP.NE.AND UP1, UPT, UR20, URZ, UPT ;  /* 0x000000ff1400728c */ /* 0x000fe2000bf25270 */
[----:B------:R-:W-:Y:S02]  /*1830*/  PLOP3.LUT P1, PT, P1, PT, PT, 0x8, 0x80 ;  /* 0x000000000080781c */ /* 0x000fe40000f2e170 */
[----:B------:R-:W-:Y:S01]  /*1840*/  CS2R R10, SRZ ;  /* 0x00000000000a7805 */ /* 0x000fe2000001ff00 */
[----:B------:R-:W-:Y:S01]  /*1850*/  IMAD.MOV.U32 R9, RZ, RZ, RZ ;  /* 0x000000ffff097224 */ /* 0x000fe200078e00ff */
[----:B------:R-:W3:Y:S01]  /*1860*/  LDCU UR39, c[0x0][0x370] ;  /* 0x00006e00ff2777ac */ /* 0x000ee20008000800 */
[----:B------:R-:W-:Y:S01]  /*1870*/  IMAD.MOV.U32 R8, RZ, RZ, 0x1 ;  /* 0x00000001ff087424 */ /* 0x000fe200078e00ff */
[----:B------:R-:W4:Y:S01]  /*1880*/  LDCU.64 UR26, c[0x0][0x348] ;  /* 0x00006900ff1a77ac */ /* 0x000f220008000a00 */
[----:B------:R-:W-:-:S02]  /*1890*/  USHF.L.U32 UR49, UR23, 0x7, URZ ;  /* 0x0000000717317899 */ /* 0x000fc400080006ff */
[----:B--2---:R-:W-:Y:S02]  /*18a0*/  UIADD3 UR5, UPT, UPT, UR6, 0x7f, URZ ;  /* 0x0000007f06057890 */ /* 0x004fe4000fffe0ff */
[----:B------:R-:W-:Y:S02]  /*18b0*/  UIADD3 UR48, UPT, UPT, UR6, 0xfe, URZ ;  /* 0x000000fe06307890 */ /* 0x000fe4000fffe0ff */
[----:B------:R-:W-:Y:S01]  /*18c0*/  USHF.R.S32.HI UR4, URZ, 0x1f, UR5 ;  /* 0x0000001fff047899 */ /* 0x000fe20008011405 */
[----:B------:R-:W2:Y:S03]  /*18d0*/  LDCU UR38, c[0x0][0x374] ;  /* 0x00006e80ff2677ac */ /* 0x000ea60008000800 */
[----:B------:R-:W-:Y:S02]  /*18e0*/  ULEA.HI UR4, UR4, UR5, URZ, 0x7 ;  /* 0x0000000504047291 */ /* 0x000fe4000f8f38ff */
[----:B------:R-:W-:-:S02]  /*18f0*/  USHF.L.U32 UR5, UR23, 0x5, URZ ;  /* 0x0000000517057899 */ /* 0x000fc400080006ff */
[----:B------:R-:W-:Y:S02]  /*1900*/  USHF.R.S32.HI UR41, URZ, 0x7, UR4 ;  /* 0x00000007ff297899 */ /* 0x000fe40008011404 */
[----:B------:R-:W-:Y:S02]  /*1910*/  UIADD3 UR4, UPT, UPT, UR6, -0x1, URZ ;  /* 0xffffffff06047890 */ /* 0x000fe4000fffe0ff */
[----:B------:R-:W-:Y:S02]  /*1920*/  UISETP.LT.U32.AND UP0, UPT, UR41, 0xa, UPT ;  /* 0x0000000a2900788c */ /* 0x000fe4000bf01070 */
[----:B------:R-:W-:Y:S02]  /*1930*/  UISETP.GE.U32.AND UP2, UPT, UR4, -0xff, UPT ;  /* 0xffffff010400788c */ /* 0x000fe4000bf46070 */
[----:B------:R-:W-:Y:S02]  /*1940*/  USEL UR40, UR41, 0xa, UP0 ;  /* 0x0000000a29287887 */ /* 0x000fe40008000000 */
[----:B------:R-:W-:-:S02]  /*1950*/  ULOP3.LUT UR5, UR5, 0x20, URZ, 0xc0, !UPT ;  /* 0x0000002005057892 */ /* 0x000fc4000f8ec0ff */
[----:B------:R-:W-:Y:S02]  /*1960*/  UIADD3 UR4, UPT, UPT, UR40, -0x1, URZ ;  /* 0xffffffff28047890 */ /* 0x000fe4000fffe0ff */
[----:B------:R-:W-:Y:S02]  /*1970*/  ULEA.HI UR44, UR24, UR5, URZ, 0x19 ;  /* 0x00000005182c7291 */ /* 0x000fe4000f8fc8ff */
[----:B------:R-:W-:Y:S02]  /*1980*/  USEL UR25, UR37, 0x2, UP1 ;  /* 0x0000000225197887 */ /* 0x000fe40008800000 */
[----:B------:R-:W-:Y:S02]  /*1990*/  @UP2 UIADD3 UR4, UPT, UPT, UR40, URZ, URZ ;  /* 0x000000ff28042290 */ /* 0x000fe4000fffe0ff */
[----:B------:R-:W-:Y:S02]  /*19a0*/  UIADD3 UR47, UPT, UPT, UR41, -UR40, URZ ;  /* 0x80000028292f7290 */ /* 0x000fe4000fffe0ff */
[----:B------:R-:W-:-:S02]  /*19b0*/  UIADD3 UR28, UPT, UPT, UR4, 0x1, URZ ;  /* 0x00000001041c7890 */ /* 0x000fc4000fffe0ff */
[----:B------:R-:W-:Y:S01]  /*19c0*/  UIADD3 UR43, UPT, UPT, -UR4, URZ, URZ ;  /* 0x000000ff042b7290 */ /* 0x000fe2000fffe1ff */
[----:B--234-:R-:W-:-:S11]  /*19d0*/  UMOV UR5, URZ ;  /* 0x000000ff00057c82 */ /* 0x01cfd60008000000 */
.L_x_43:
[----:B------:R-:W-:Y:S01]  /*19e0*/  UISETP.NE.AND UP0, UPT, UR55, URZ, UPT ;  /* 0x000000ff3700728c */ /* 0x000fe2000bf05270 */
[----:B------:R-:W2:Y:S08]  /*19f0*/  S2UR UR55, SR_CgaCtaId ;  /* 0x00000000003779c3 */ /* 0x000eb00000008800 */
[----:B------:R-:W-:Y:S05]  /*1a00*/  BRA.U UP0, `(.L_x_24) ;  /* 0x0000000100347547 */ /* 0x000fea000b800000 */
[----:B------:R-:W3:Y:S01]  /*1a10*/  S2R R0, SR_CgaCtaId ;  /* 0x0000000000007919 */ /* 0x000ee20000008800 */
[----:B------:R-:W-:-:S04]  /*1a20*/  MOV R2, 0x400 ;  /* 0x0000040000027802 */ /* 0x000fc80000000f00 */
[----:B---3--:R-:W-:Y:S02]  /*1a30*/  LEA R0, R0, R2, 0x18 ;  /* 0x0000000200007211 */ /* 0x008fe400078ec0ff */
[----:B------:R-:W-:-:S03]  /*1a40*/  SHF.L.U32 R2, R8, 0x1f, RZ ;  /* 0x0000001f08027819 */ /* 0x000fc600000006ff */
[----:B------:R-:W-:-:S04]  /*1a50*/  IMAD R0, R9, 0x8, R0 ;  /* 0x0000000809007824 */ /* 0x000fc800078e0200 */
[----:B------:R-:W3:Y:S02]  /*1a60*/  SYNCS.PHASECHK.TRANS64.TRYWAIT P0, [R0+URZ+0x130], R2 ;  /* 0x00013002000075a7 */ /* 0x000ee400080011ff */
[----:B---3--:R-:W-:Y:S05]  /*1a70*/  @!P0 BRA `(.L_x_25) ;  /* 0x0000006000508947 */ /* 0x008fea0003800000 */
.L_x_120:
[----:B------:R-:W-:Y:S01]  /*1a80*/  VIADD R9, R9, 0x1 ;  /* 0x0000000109097836 */ /* 0x000fe20000000000 */
[----:B------:R3:W-:Y:S04]  /*1a90*/  SYNCS.ARRIVE.TRANS64.A1T0 RZ, [R0+URZ+0x120], RZ ;  /* 0x000120ff00ff79a7 */ /* 0x0007e800081000ff */
[----:B------:R-:W-:-:S04]  /*1aa0*/  ISETP.NE.AND P0, PT, R9, 0x2, PT ;  /* 0x000000020900780c */ /* 0x000fc80003f05270 */
[----:B------:R-:W-:Y:S02]  /*1ab0*/  SEL R9, R9, RZ, P0 ;  /* 0x000000ff09097207 */ /* 0x000fe40000000000 */
[----:B---3--:R-:W-:-:S04]  /*1ac0*/  SEL R0, RZ, 0x1, P0 ;  /* 0x00000001ff007807 */ /* 0x008fc80000000000 */
[----:B------:R-:W-:-:S07]  /*1ad0*/  LOP3.LUT R8, R8, R0, RZ, 0x3c, !PT ;  /* 0x0000000008087212 */ /* 0x000fce00078e3cff */
.L_x_24:
[----:B------:R-:W-:Y:S01]  /*1ae0*/  UMOV UR6, 0x400 ;  /* 0x0000040000067882 */ /* 0x000fe20000000000 */
[----:B------:R-:W-:Y:S01]  /*1af0*/  SHF.L.U32 R0, R12, 0x1f, RZ ;  /* 0x0000001f0c007819 */ /* 0x000fe200000006ff */
[----:B--2---:R-:W-:Y:S02]  /*1b00*/  ULEA UR6, UR55, UR6, 0x18 ;  /* 0x0000000637067291 */ /* 0x004fe4000f8ec0ff */
[----:B------:R-:W-:Y:S02]  /*1b10*/  UISETP.GE.U32.AND UP0, UPT, UR48, 0xff, UPT ;  /* 0x000000ff3000788c */ /* 0x000fe4000bf06070 */
[----:B------:R-:W-:Y:S02]  /*1b20*/  ULEA UR4, UR5, UR6, 0x3 ;  /* 0x0000000605047291 */ /* 0x000fe4000f8e18ff */
[----:B------:R-:W-:Y:S01]  /*1b30*/  ULEA UR11, UR46, UR44, 0x6 ;  /* 0x0000002c2e0b7291 */ /* 0x000fe2000f8e30ff */
[----:B------:R-:W-:-:S06]  /*1b40*/  UMOV UR7, URZ ;  /* 0x000000ff00077c82 */ /* 0x000fcc0008000000 */
[----:B------:R2:W3:Y:S01]  /*1b50*/  SYNCS.PHASECHK.TRANS64.TRYWAIT P0, [UR4+0x50], R0 ;  /* 0x00005000ff0075a7 */ /* 0x0004e20008001104 */
[----:B------:R-:W-:-:S04]  /*1b60*/  ULEA.HI UR4, UR45, UR45, URZ, 0x1 ;  /* 0x0000002d2d047291 */ /* 0x000fc8000f8f08ff */
[----:B------:R-:W-:-:S04]  /*1b70*/  USHF.L.U32 UR4, UR4, 0x7, URZ ;  /* 0x0000000704047899 */ /* 0x000fc800080006ff */
[----:B------:R-:W-:-:S04]  /*1b80*/  ULOP3.LUT UR35, UR4, 0xffffff00, URZ, 0xc0, !UPT ;  /* 0xffffff0004237892 */ /* 0x000fc8000f8ec0ff */
[----:B------:R-:W-:Y:S01]  /*1b90*/  ULOP3.LUT UR35, UR35, 0x80, UR49, 0xf8, !UPT ;  /* 0x0000008023237892 */ /* 0x000fe2000f8ef831 */
[----:B------:R-:W-:Y:S11]  /*1ba0*/  BRA.U !UP0, `(.L_x_26) ;  /* 0x0000000108c47547 */ /* 0x000ff6000b800000 */
[----:B------:R-:W-:Y:S01]  /*1bb0*/  UMOV UR13, UR43 ;  /* 0x0000002b000d7c82 */ /* 0x000fe20008000000 */
[----:B------:R-:W-:Y:S01]  /*1bc0*/  UMOV UR4, UR5 ;  /* 0x0000000500047c82 */ /* 0x000fe20008000000 */
[----:B------:R-:W-:-:S05]  /*1bd0*/  UMOV UR34, URZ ;  /* 0x000000ff00227c82 */ /* 0x000fca0008000000 */
.L_x_32:
[----:B------:R-:W-:Y:S01]  /*1be0*/  ULEA UR33, UR4, UR6, 0x3 ;  /* 0x0000000604217291 */ /* 0x000fe2000f8e18ff */
[----:B------:R-:W-:Y:S01]  /*1bf0*/  @P3 MOV R2, 0xa000 ;  /* 0x0000a00000023802 */ /* 0x000fe20000000f00 */
[----:B-1-34-:R-:W-:Y:S10]  /*1c00*/  @P0 BRA `(.L_x_27) ;  /* 0x00000000000c0947 */ /* 0x01aff40003800000 */
[----:B------:R-:W-:-:S04]  /*1c10*/  SHF.L.U32 R3, R12, 0x1f, RZ ;  /* 0x0000001f0c037819 */ /* 0x000fc800000006ff */
[----:B------:R-:W3:Y:S02]  /*1c20*/  SYNCS.PHASECHK.TRANS64.TRYWAIT P0, [UR33+0x50], R3 ;  /* 0x00005003ff0075a7 */ /* 0x000ee40008001121 */
[----:B---3--:R-:W-:Y:S05]  /*1c30*/  @!P0 BRA `(.L_x_28) ;  /* 0x0000005c00f48947 */ /* 0x008fea0003800000 */
.L_x_27:
[----:B------:R3:W-:Y:S01]  /*1c40*/  @P3 SYNCS.ARRIVE.TRANS64 RZ, [UR33], R2 ;  /* 0x00000002ffff39a7 */ /* 0x0007e20008000021 */
[----:B------:R-:W-:Y:S02]  /*1c50*/  ULOP3.LUT UR5, UR25, 0x2, URZ, 0xfc, !UPT ;  /* 0x0000000219057892 */ /* 0x000fe4000f8efcff */
[----:B------:R-:W-:Y:S02]  /*1c60*/  UIADD3 UR13, UPT, UPT, UR13, 0x1, URZ ;  /* 0x000000010d0d7890 */ /* 0x000fe4000fffe0ff */
[----:B------:R-:W-:Y:S02]  /*1c70*/  UISETP.NE.AND UP0, UPT, UR5, 0x2, UPT ;  /* 0x000000020500788c */ /* 0x000fe4000bf05270 */
[----:B------:R-:W-:-:S07]  /*1c80*/  UISETP.NE.AND UP2, UPT, UR13, 0x1, UPT ;  /* 0x000000010d00788c */ /* 0x000fce000bf45270 */
[----:B------:R-:W-:Y:S05]  /*1c90*/  BRA.U UP0, `(.L_x_29) ;  /* 0x0000000100047547 */ /* 0x000fea000b800000 */
[----:B-1----:R-:W-:Y:S05]  /*1ca0*/  BPT.TRAP 0x1 ;  /* 0x000000040000795c */ /* 0x002fea0000300000 */
.L_x_29:
[----:B------:R-:W-:Y:S04]  /*1cb0*/  BSSY.RECONVERGENT B0, `(.L_x_30) ;  /* 0x0000003000007945 */ /* 0x000fe80003800200 */
[----:B------:R-:W-:Y:S05]  /*1cc0*/  @!P2 BRA `(.L_x_31) ;  /* 0x000000000004a947 */ /* 0x000fea0003800000 */
[----:B-1----:R-:W-:Y:S05]  /*1cd0*/  BPT.TRAP 0x1 ;  /* 0x000000040000795c */ /* 0x002fea0000300000 */
.L_x_31:
[----:B-1----:R-:W-:Y:S05]  /*1ce0*/  BSYNC.RECONVERGENT B0 ;  /* 0x0000000000007941 */ /* 0x002fea0003800200 */
.L_x_30:
[----:B------:R-:W-:Y:S02]  /*1cf0*/  UIADD3 UR5, UPT, UPT, UR4, 0x1, URZ ;  /* 0x0000000104057890 */ /* 0x000fe4000fffe0ff */
[----:B------:R-:W-:Y:S02]  /*1d00*/  ULEA UR32, UR4, UR6, 0xe ;  /* 0x0000000604207291 */ /* 0x000fe4000f8e70ff */
[----:B------:R-:W-:Y:S02]  /*1d10*/  UISETP.NE.AND UP0, UPT, UR5, 0xa, UPT ;  /* 0x0000000a0500788c */ /* 0x000fe4000bf05270 */
[----:B------:R-:W-:Y:S02]  /*1d20*/  UIADD3 UR16, UP1, UPT, UR26, 0x80, URZ ;  /* 0x000000801a107890 */ /* 0x000fe4000ff3e0ff */
[----:B------:R-:W-:Y:S02]  /*1d30*/  USEL UR8, URZ, 0x1, UP0 ;  /* 0x00000001ff087887 */ /* 0x000fe40008000000 */
[----:B------:R-:W-:-:S02]  /*1d40*/  USEL UR5, UR5, URZ, UP0 ;  /* 0x000000ff05057287 */ /* 0x000fc40008000000 */
[----:B------:R-:W-:Y:S02]  /*1d50*/  UIADD3 UR14, UP0, UPT, UR26, 0x180, URZ ;  /* 0x000001801a0e7890 */ /* 0x000fe4000ff1e0ff */
[----:B------:R-:W-:Y:S01]  /*1d60*/  LOP3.LUT R12, R12, UR8, RZ, 0x3c, !PT ;  /* 0x000000080c0c7c12 */ /* 0x000fe2000f8e3cff */
[----:B------:R-:W-:Y:S02]  /*1d70*/  ULEA UR8, UR4, UR24, 0xc ;  /* 0x0000001804087291 */ /* 0x000fe4000f8e60ff */
[----:B------:R-:W-:Y:S01]  /*1d80*/  ULEA UR7, UR5, UR6, 0x3 ;  /* 0x0000000605077291 */ /* 0x000fe2000f8e18ff */
[----:B--2---:R-:W-:Y:S01]  /*1d90*/  SHF.L.U32 R0, R12, 0x1f, RZ ;  /* 0x0000001f0c007819 */ /* 0x004fe200000006ff */
[----:B------:R-:W-:Y:S02]  /*1da0*/  ULOP3.LUT UR33, UR33, 0xfefffff8, URZ, 0xc0, !UPT ;  /* 0xfefffff821217892 */ /* 0x000fe4000f8ec0ff */
[----:B------:R-:W-:Y:S02]  /*1db0*/  UIADD3.X UR17, UPT, UPT, URZ, UR27, URZ, UP1, !UPT ;  /* 0x0000001bff117290 */ /* 0x000fe40008ffe4ff */
[----:B------:R-:W-:-:S02]  /*1dc0*/  UIADD3 UR32, UPT, UPT, UR32, 0x4400, URZ ;  /* 0x0000440020207890 */ /* 0x000fc4000fffe0ff */
[----:B------:R-:W-:Y:S01]  /*1dd0*/  UIADD3 UR8, UPT, UPT, UR6, 0x2c400, UR8 ;  /* 0x0002c40006087890 */ /* 0x000fe2000fffe008 */
[----:B------:R4:W1:Y:S01]  /*1de0*/  SYNCS.PHASECHK.TRANS64.TRYWAIT P0, [UR7+0x50], R0 ;  /* 0x00005000ff0075a7 */ /* 0x0008620008001107 */
[----:B------:R-:W-:Y:S02]  /*1df0*/  UIADD3.X UR15, UPT, UPT, URZ, UR27, URZ, UP0, !UPT ;  /* 0x0000001bff0f7290 */ /* 0x000fe400087fe4ff */
[----:B------:R-:W-:Y:S01]  /*1e00*/  UPRMT UR4, URZ, 0x5410, UR21 ;  /* 0x00005410ff047896 */ /* 0x000fe20008000015 */
[----:B------:R-:W-:Y:S01]  /*1e10*/  UMOV UR18, 0x0 ;  /* 0x0000000000127882 */ /* 0x000fe20000000000 */
[----:B------:R-:W-:Y:S01]  /*1e20*/  UMOV UR19, 0x10000000 ;  /* 0x1000000000137882 */ /* 0x000fe20000000000 */
[----:B------:R-:W-:Y:S01]  /*1e30*/  UMOV UR10, UR34 ;  /* 0x00000022000a7c82 */ /* 0x000fe20008000000 */
[----:B------:R-:W-:Y:S01]  /*1e40*/  UMOV UR12, UR36 ;  /* 0x00000024000c7c82 */ /* 0x000fe20008000000 */
[----:B------:R-:W-:Y:S01]  /*1e50*/  UMOV UR9, UR33 ;  /* 0x0000002100097c82 */ /* 0x000fe20008000000 */
[----:B------:R2:W-:Y:S01]  /*1e60*/  UTMALDG.3D.2CTA [UR32], [UR16], desc[UR18] ;  /* 0x00001220100075b4 */ /* 0x0005e20008211000 */
[----:B------:R-:W-:-:S02]  /*1e70*/  UMOV UR7, UR28 ;  /* 0x0000001c00077c82 */ /* 0x000fc40008000000 */
[----:B------:R3:W-:Y:S01]  /*1e80*/  UTMALDG.3D.MULTICAST.2CTA [UR8], [UR14], UR4, desc[UR18] ;  /* 0x000012080e0073b4 */ /* 0x0007e20008211804 */
[----:B--2---:R-:W-:Y:S01]  /*1e90*/  UIADD3 UR34, UPT, UPT, UR34, 0x80, URZ ;  /* 0x0000008022227890 */ /* 0x004fe2000fffe0ff */
[----:B---3--:R-:W-:Y:S01]  /*1ea0*/  UMOV UR4, UR5 ;  /* 0x0000000500047c82 */ /* 0x008fe20008000000 */
[----:B------:R-:W-:Y:S10]  /*1eb0*/  BRA.U UP2, `(.L_x_32) ;  /* 0xfffffffd02487547 */ /* 0x000ff4000b83ffff */
.L_x_26:
[----:B------:R-:W-:Y:S01]  /*1ec0*/  ULEA UR4, UR5, UR6, 0x3 ;  /* 0x0000000605047291 */ /* 0x000fe2000f8e18ff */
[----:B--2-4-:R-:W-:Y:S01]  /*1ed0*/  SHF.L.U32 R0, R12, 0x1f, RZ ;  /* 0x0000001f0c007819 */ /* 0x014fe200000006ff */
[----:B------:R-:W-:Y:S01]  /*1ee0*/  @!P1 SYNCS.ARRIVE.TRANS64.A1T0 RZ, [UR6+0xb8], RZ ;  /* 0x0000b8ffffff99a7 */ /* 0x000fe20008100006 */
[----:B------:R-:W-:-:S06]  /*1ef0*/  UISETP.GT.AND UP0, UPT, UR41, UR40, UPT ;  /* 0x000000282900728c */ /* 0x000fcc000bf04270 */
[----:B-1-3--:R1:W2:Y:S03]  /*1f00*/  SYNCS.PHASECHK.TRANS64.TRYWAIT P0, [UR4+0x50], R0 ;  /* 0x00005000ff0075a7 */ /* 0x00a2a60008001104 */
[----:B------:R-:W-:Y:S05]  /*1f10*/  BRA.U !UP0, `(.L_x_33) ;  /* 0x0000000108c47547 */ /* 0x000fea000b800000 */
[----:B------:R-:W-:Y:S01]  /*1f20*/  UIADD3 UR13, UPT, UPT, UR47, UR7, URZ ;  /* 0x000000072f0d7290 */ /* 0x000fe2000fffe0ff */
[----:B------:R-:W-:-:S11]  /*1f30*/  UMOV UR4, UR5 ;  /* 0x0000000500047c82 */ /* 0x000fd60008000000 */
.L_x_39:
[----:B------:R-:W-:Y:S01]  /*1f40*/  ULEA UR17, UR4, UR6, 0x3 ;  /* 0x0000000604117291 */ /* 0x000fe2000f8e18ff */
[----:B--2---:R-:W-:Y:S01]  /*1f50*/  @P3 MOV R2, 0xa000 ;  /* 0x0000a00000023802 */ /* 0x004fe20000000f00 */
[----:B--2-4-:R-:W-:Y:S10]  /*1f60*/  @P0 BRA `(.L_x_34) ;  /* 0x00000000000c0947 */ /* 0x014ff40003800000 */
[----:B------:R-:W-:-:S04]  /*1f70*/  SHF.L.U32 R3, R12, 0x1f, RZ ;  /* 0x0000001f0c037819 */ /* 0x000fc800000006ff */
[----:B------:R-:W2:Y:S02]  /*1f80*/  SYNCS.PHASECHK.TRANS64.TRYWAIT P0, [UR17+0x50], R3 ;  /* 0x00005003ff0075a7 */ /* 0x000ea40008001111 */
[----:B--2---:R-:W-:Y:S05]  /*1f90*/  @!P0 BRA `(.L_x_35) ;  /* 0x0000005c00348947 */ /* 0x004fea0003800000 */
.L_x_34:
[----:B------:R2:W-:Y:S01]  /*1fa0*/  @P3 SYNCS.ARRIVE.TRANS64 RZ, [UR17], R2 ;  /* 0x00000002ffff39a7 */ /* 0x0005e20008000011 */
[----:B------:R-:W-:-:S04]  /*1fb0*/  ULOP3.LUT UR5, UR25, 0x2, URZ, 0xfc, !UPT ;  /* 0x0000000219057892 */ /* 0x000fc8000f8efcff */
[----:B------:R-:W-:-:S09]  /*1fc0*/  UISETP.NE.AND UP0, UPT, UR5, 0x2, UPT ;  /* 0x000000020500788c */ /* 0x000fd2000bf05270 */
[----:B------:R-:W-:Y:S05]  /*1fd0*/  BRA.U UP0, `(.L_x_36) ;  /* 0x0000000100047547 */ /* 0x000fea000b800000 */
[----:B------:R-:W-:Y:S05]  /*1fe0*/  BPT.TRAP 0x1 ;  /* 0x000000040000795c */ /* 0x000fea0000300000 */
.L_x_36:
[----:B------:R-:W-:Y:S04]  /*1ff0*/  BSSY.RECONVERGENT B0, `(.L_x_37) ;  /* 0x0000003000007945 */ /* 0x000fe80003800200 */
[----:B------:R-:W-:Y:S05]  /*2000*/  @!P2 BRA `(.L_x_38) ;  /* 0x000000000004a947 */ /* 0x000fea0003800000 */
[----:B------:R-:W-:Y:S05]  /*2010*/  BPT.TRAP 0x1 ;  /* 0x000000040000795c */ /* 0x000fea0000300000 */
.L_x_38:
[----:B------:R-:W-:Y:S05]  /*2020*/  BSYNC.RECONVERGENT B0 ;  /* 0x0000000000007941 */ /* 0x000fea0003800200 */
.L_x_37:
[----:B------:R-:W-:Y:S02]  /*2030*/  UIADD3 UR5, UPT, UPT, UR4, 0x1, URZ ;  /* 0x0000000104057890 */ /* 0x000fe4000fffe0ff */
[----:B------:R-:W-:Y:S02]  /*2040*/  USHF.L.U32 UR18, UR7, 0x7, URZ ;  /* 0x0000000707127899 */ /* 0x000fe400080006ff */
[----:B------:R-:W-:Y:S02]  /*2050*/  UISETP.NE.AND UP0, UPT, UR5, 0xa, UPT ;  /* 0x0000000a0500788c */ /* 0x000fe4000bf05270 */
[----:B------:R-:W-:Y:S02]  /*2060*/  UIADD3 UR7, UPT, UPT, UR7, 0x1, URZ ;  /* 0x0000000107077890 */ /* 0x000fe4000fffe0ff */
[----:B------:R-:W-:Y:S02]  /*2070*/  USEL UR9, URZ, 0x1, UP0 ;  /* 0x00000001ff097887 */ /* 0x000fe40008000000 */
[----:B------:R-:W-:-:S02]  /*2080*/  USEL UR5, UR5, URZ, UP0 ;  /* 0x000000ff05057287 */ /* 0x000fc40008000000 */
[----:B------:R-:W-:Y:S02]  /*2090*/  UIADD3 UR14, UP0, UPT, UR26, 0x180, URZ ;  /* 0x000001801a0e7890 */ /* 0x000fe4000ff1e0ff */
[----:B------:R-:W-:Y:S01]  /*20a0*/  ULEA UR8, UR5, UR6, 0x3 ;  /* 0x0000000605087291 */ /* 0x000fe2000f8e18ff */
[----:B------:R-:W-:Y:S01]  /*20b0*/  LOP3.LUT R12, R12, UR9, RZ, 0x3c, !PT ;  /* 0x000000090c0c7c12 */ /* 0x000fe2000f8e3cff */
[----:B------:R-:W-:Y:S02]  /*20c0*/  ULEA UR16, UR4, UR6, 0xe ;  /* 0x0000000604107291 */ /* 0x000fe4000f8e70ff */
[----:B------:R-:W-:Y:S01]  /*20d0*/  UIADD3 UR22, UP1, UPT, UR26, 0x80, URZ ;  /* 0x000000801a167890 */ /* 0x000fe2000ff3e0ff */
[----:B-1----:R-:W-:Y:S01]  /*20e0*/  SHF.L.U32 R0, R12, 0x1f, RZ ;  /* 0x0000001f0c007819 */ /* 0x002fe200000006ff */
[----:B------:R-:W-:Y:S02]  /*20f0*/  UIADD3.X UR15, UPT, UPT, URZ, UR27, URZ, UP0, !UPT ;  /* 0x0000001bff0f7290 */ /* 0x000fe400087fe4ff */
[----:B------:R-:W-:Y:S01]  /*2100*/  UISETP.NE.AND UP0, UPT, UR7, UR13, UPT ;  /* 0x0000000d0700728c */ /* 0x000fe2000bf05270 */
[----:B------:R3:W4:Y:S01]  /*2110*/  SYNCS.PHASECHK.TRANS64.TRYWAIT P0, [UR8+0x50], R0 ;  /* 0x00005000ff0075a7 */ /* 0x0007220008001108 */
[----:B------:R-:W-:-:S02]  /*2120*/  ULEA UR8, UR4, UR24, 0xc ;  /* 0x0000001804087291 */ /* 0x000fc4000f8e60ff */
[----:B------:R-:W-:Y:S02]  /*2130*/  ULOP3.LUT UR17, UR17, 0xfefffff8, URZ, 0xc0, !UPT ;  /* 0xfefffff811117892 */ /* 0x000fe4000f8ec0ff */
[----:B------:R-:W-:Y:S02]  /*2140*/  UIADD3 UR16, UPT, UPT, UR16, 0x4400, URZ ;  /* 0x0000440010107890 */ /* 0x000fe4000fffe0ff */
[----:B------:R-:W-:Y:S02]  /*2150*/  UIADD3.X UR23, UPT, UPT, URZ, UR27, URZ, UP1, !UPT ;  /* 0x0000001bff177290 */ /* 0x000fe40008ffe4ff */
[----:B------:R-:W-:Y:S02]  /*2160*/  UIADD3 UR8, UPT, UPT, UR6, 0x2c400, UR8 ;  /* 0x0002c40006087890 */ /* 0x000fe4000fffe008 */
[----:B------:R-:W-:Y:S01]  /*2170*/  UPRMT UR4, URZ, 0x5410, UR21 ;  /* 0x00005410ff047896 */ /* 0x000fe20008000015 */
[----:B------:R-:W-:Y:S01]  /*2180*/  UMOV UR30, 0x0 ;  /* 0x00000000001e7882 */ /* 0x000fe20000000000 */
[----:B------:R-:W-:Y:S01]  /*2190*/  UMOV UR31, 0x10000000 ;  /* 0x10000000001f7882 */ /* 0x000fe20000000000 */
[----:B------:R-:W-:Y:S01]  /*21a0*/  UMOV UR19, UR35 ;  /* 0x0000002300137c82 */ /* 0x000fe20008000000 */
[----:B------:R-:W-:Y:S01]  /*21b0*/  UMOV UR20, UR36 ;  /* 0x0000002400147c82 */ /* 0x000fe20008000000 */
[----:B------:R-:W-:Y:S01]  /*21c0*/  UMOV UR12, UR36 ;  /* 0x00000024000c7c82 */ /* 0x000fe20008000000 */
[----:B------:R-:W-:Y:S01]  /*21d0*/  UMOV UR9, UR17 ;  /* 0x0000001100097c82 */ /* 0x000fe20008000000 */
[----:B------:R-:W-:Y:S01]  /*21e0*/  UMOV UR10, UR18 ;  /* 0x00000012000a7c82 */ /* 0x000fe20008000000 */
[----:B------:R-:W-:Y:S01]  /*21f0*/  UTMALDG.3D.2CTA [UR16], [UR22], desc[UR30] ;  /* 0x00001e10160075b4 */ /* 0x000fe20008211000 */
[----:B------:R1:W-:Y:S02]  /*2200*/  UTMALDG.3D.MULTICAST.2CTA [UR8], [UR14], UR4, desc[UR30] ;  /* 0x00001e080e0073b4 */ /* 0x0003e40008211804 */
[----:B-1----:R-:W-:Y:S01]  /*2210*/  UMOV UR4, UR5 ;  /* 0x0000000500047c82 */ /* 0x002fe20008000000 */
[----:B---3--:R-:W-:Y:S05]  /*2220*/  BRA.U UP0, `(.L_x_39) ;  /* 0xfffffffd00447547 */ /* 0x008fea000b83ffff */
.L_x_33:
[C---:B------:R-:W-:Y:S01]  /*2230*/  LEA R3, R11.reuse, UR6, 0x3 ;  /* 0x000000060b037c11 */ /* 0x040fe2000f8e18ff */
[----:B------:R-:W-:Y:S01]  /*2240*/  NOP ;  /* 0x0000000000007918 */ /* 0x000fe20000000000 */
[----:B-1----:R-:W-:Y:S02]  /*2250*/  SHF.L.U32 R0, R10, 0x1f, RZ ;  /* 0x0000001f0a007819 */ /* 0x002fe400000006ff */
[----:B------:R-:W-:Y:S02]  /*2260*/  LEA R4, R11, UR6, 0x4 ;  /* 0x000000060b047c11 */ /* 0x000fe4000f8e20ff */
[----:B--2-4-:R-:W1:Y:S02]  /*2270*/  SYNCS.PHASECHK.TRANS64.TRYWAIT P0, [R3+URZ+0xc0], R0 ;  /* 0x0000c000030075a7 */ /* 0x014e6400080011ff */
[----:B-1----:R-:W-:Y:S05]  /*2280*/  @!P0 BRA `(.L_x_40) ;  /* 0x0000005800908947 */ /* 0x002fea0003800000 */
.L_x_123:
[----:B------:R-:W2:Y:S01]  /*2290*/  LDS.128 R4, [R4+0x150] ;  /* 0x0001500004047984 */ /* 0x000ea20000000c00 */
[----:B------:R-:W-:Y:S01]  /*22a0*/  UISETP.GE.AND UP0, UPT, UR42, 0x1, UPT ;  /* 0x000000012a00788c */ /* 0x000fe2000bf06270 */
[----:B------:R-:W-:Y:S01]  /*22b0*/  @!PT LDS RZ, [RZ] ;  /* 0x00000000fffff984 */ /* 0x000fe20000000800 */
[----:B------:R-:W-:Y:S01]  /*22c0*/  @!PT LDS RZ, [RZ] ;  /* 0x00000000fffff984 */ /* 0x000fe20000000800 */
[----:B------:R-:W-:Y:S01]  /*22d0*/  @!PT LDS RZ, [RZ] ;  /* 0x00000000fffff984 */ /* 0x000fe20000000800 */
[----:B------:R-:W-:Y:S01]  /*22e0*/  @!PT LDS RZ, [RZ] ;  /* 0x00000000fffff984 */ /* 0x000fe20000000800 */
[----:B------:R3:W-:Y:S06]  /*22f0*/  MEMBAR.ALL.CTA ;  /* 0x0000000000007992 */ /* 0x0007ec0000008000 */
[----:B---3--:R-:W3:Y:S01]  /*2300*/  FENCE.VIEW.ASYNC.S ;  /* 0x00000000000073c6 */ /* 0x008ee20000000000 */
[----:B--2---:R-:W-:-:S13]  /*2310*/  LOP3.LUT P0, RZ, R6, 0x1, RZ, 0xc0, !PT ;  /* 0x0000000106ff7812 */ /* 0x004fda000780c0ff */
[----:B---3--:R-:W-:Y:S01]  /*2320*/  VOTEU.ANY UP1, P0 ;  /* 0x0000000000ff7886 */ /* 0x008fe20000020100 */
[----:B------:R-:W-:-:S13]  /*2330*/  PLOP3.LUT P0, PT, PT, PT, UP1, 0x80, 0x8 ;  /* 0x000000000008781c */ /* 0x000fda0003f0f018 */
[----:B-1----:R-:W-:Y:S02]  /*2340*/  @P0 LOP3.LUT R0, R5, 0xffff, RZ, 0xc0, !PT ;  /* 0x0000ffff05000812 */ /* 0x002fe400078ec0ff */
[----:B------:R-:W-:Y:S02]  /*2350*/  @P0 MOV R2, R4 ;  /* 0x0000000400020202 */ /* 0x000fe40000000f00 */
[----:B------:R-:W-:Y:S01]  /*2360*/  @P0 R2UR UR7, R0 ;  /* 0x00000000000702ca */ /* 0x000fe200000e0000 */
[----:B------:R-:W-:Y:S01]  /*2370*/  VIADD R0, R3, 0xd0 ;  /* 0x000000d003007836 */ /* 0x000fe20000000000 */
[----:B------:R-:W-:Y:S02]  /*2380*/  @P0 SHF.R.U32.HI R4, RZ, 0x10, R5 ;  /* 0x00000010ff040819 */ /* 0x000fe40000011605 */
[----:B------:R-:W-:Y:S02]  /*2390*/  @P0 R2UR UR8, R2 ;  /* 0x00000000020802ca */ /* 0x000fe400000e0000 */
[----:B------:R-:W-:-:S02]  /*23a0*/  PRMT R0, RZ, 0x654, R0 ;  /* 0x00000654ff007816 */ /* 0x000fc40000000000 */
[----:B------:R-:W-:Y:S02]  /*23b0*/  @P0 R2UR UR4, R4 ;  /* 0x00000000040402ca */ /* 0x000fe400000e0000 */
[----:B------:R1:W-:Y:S03]  /*23c0*/  SYNCS.ARRIVE.TRANS64.RED.A1T0 RZ, [R0+URZ], RZ ;  /* 0x000000ff00ff79a7 */ /* 0x0003e600081004ff */
[----:B------:R-:W-:-:S04]  /*23d0*/  @UP1 UMOV UR29, UR7 ;  /* 0x00000007001d1c82 */ /* 0x000fc80008000000 */
[----:B------:R-:W-:-:S04]  /*23e0*/  @UP1 UMOV UR37, UR8 ;  /* 0x0000000800251c82 */ /* 0x000fc80008000000 */
[----:B------:R-:W-:Y:S01]  /*23f0*/  @UP1 UMOV UR36, UR4 ;  /* 0x0000000400241c82 */ /* 0x000fe20008000000 */
[----:B------:R-:W-:Y:S05]  /*2400*/  BRA.U !UP0, `(.L_x_41) ;  /* 0x0000000108d47547 */ /* 0x000fea000b800000 */
[----:B------:R-:W2:Y:S01]  /*2410*/  LDCU.128 UR12, c[0x0][0xb10] ;  /* 0x00016200ff0c77ac */ /* 0x000ea20008000c00 */
[----:B------:R-:W3:Y:S01]  /*2420*/  LDCU UR30, c[0x0][0xb20] ;  /* 0x00016400ff1e77ac */ /* 0x000ee20008000800 */
[----:B------:R-:W4:Y:S01]  /*2430*/  LDCU UR20, c[0x0][0xb0c] ;  /* 0x00016180ff1477ac */ /* 0x000f220008000800 */
[----:B------:R-:W1:Y:S01]  /*2440*/  LDCU.64 UR10, c[0x0][0xb28] ;  /* 0x00016500ff0a77ac */ /* 0x000e620008000a00 */
[----:B------:R-:W-:Y:S02]  /*2450*/  UISETP.NE.AND UP3, UPT, UR42, 0x1, UPT ;  /* 0x000000012a00788c */ /* 0x000fe4000bf65270 */
[----:B--2---:R-:W-:Y:S02]  /*2460*/  UIMAD.WIDE.U32 UR16, UR38, UR15, URZ ;  /* 0x0000000f261072a5 */ /* 0x004fe4000f8e00ff */
[----:B------:R-:W-:Y:S02]  /*2470*/  UIMAD.WIDE.U32 UR8, UR39, UR12, URZ ;  /* 0x0000000c270872a5 */ /* 0x000fe4000f8e00ff */
[----:B------:R-:W-:-:S02]  /*2480*/  UISETP.NE.AND UP0, UPT, UR14, 0x1, UPT ;  /* 0x000000010e00788c */ /* 0x000fc4000bf05270 */
[----:B------:R-:W-:Y:S01]  /*2490*/  UIMAD.WIDE.U32 UR22, UR29, UR15, URZ ;  /* 0x0000000f1d1672a5 */ /* 0x000fe2000f8e00ff */
[----:B------:R-:W-:Y:S02]  /*24a0*/  UMOV UR16, UR17 ;  /* 0x0000001100107c82 */ /* 0x000fe40008000000 */
[----:B------:R-:W-:Y:S01]  /*24b0*/  UMOV UR8, UR9 ;  /* 0x0000000900087c82 */ /* 0x000fe20008000000 */
[----:B---3--:R-:W-:Y:S02]  /*24c0*/  USHF.R.U32.HI UR16, URZ, UR30, UR16 ;  /* 0x0000001eff107299 */ /* 0x008fe40008011610 */
[----:B----4-:R-:W-:Y:S02]  /*24d0*/  UISETP.NE.AND UP2, UPT, UR20, 0x1, UPT ;  /* 0x000000011400788c */ /* 0x010fe4000bf45270 */
[----:B------:R-:W-:Y:S02]  /*24e0*/  USHF.R.U32.HI UR8, URZ, UR13, UR8 ;  /* 0x0000000dff087299 */ /* 0x000fe40008011608 */
[----:B------:R-:W-:-:S02]  /*24f0*/  USEL UR7, UR38, UR16, !UP0 ;  /* 0x0000001026077287 */ /* 0x000fc4000c000000 */
[----:B------:R-:W-:Y:S02]  /*2500*/  USEL UR8, UR39, UR8, !UP2 ;  /* 0x0000000827087287 */ /* 0x000fe4000d000000 */
[----:B-1----:R-:W-:Y:S01]  /*2510*/  UIMAD.WIDE.U32 UR16, UR7, UR10, URZ ;  /* 0x0000000a071072a5 */ /* 0x002fe2000f8e00ff */
[----:B------:R-:W-:Y:S01]  /*2520*/  UMOV UR4, UR23 ;  /* 0x0000001700047c82 */ /* 0x000fe20008000000 */
[----:B------:R-:W-:Y:S02]  /*2530*/  UIMAD.WIDE.U32 UR18, UR37, UR12, URZ ;  /* 0x0000000c251272a5 */ /* 0x000fe4000f8e00ff */
[----:B------:R-:W-:-:S03]  /*2540*/  UIMAD.WIDE.U32 UR22, UR8, UR10, URZ ;  /* 0x0000000a081672a5 */ /* 0x000fc6000f8e00ff */
[----:B------:R-:W-:Y:S01]  /*2550*/  UMOV UR16, UR17 ;  /* 0x0000001100107c82 */ /* 0x000fe20008000000 */
[----:B------:R-:W-:Y:S02]  /*2560*/  USHF.R.U32.HI UR4, URZ, UR30, UR4 ;  /* 0x0000001eff047299 */ /* 0x000fe40008011604 */
[----:B------:R-:W-:Y:S01]  /*2570*/  @UP3 USHF.R.U32.HI UR7, URZ, UR11, UR16 ;  /* 0x0000000bff073299 */ /* 0x000fe20008011610 */
[----:B------:R-:W-:Y:S01]  /*2580*/  UMOV UR18, UR19 ;  /* 0x0000001300127c82 */ /* 0x000fe20008000000 */
[----:B------:R-:W-:Y:S01]  /*2590*/  UMOV UR22, UR23 ;  /* 0x0000001700167c82 */ /* 0x000fe20008000000 */
[----:B------:R-:W-:Y:S02]  /*25a0*/  USHF.R.U32.HI UR13, URZ, UR13, UR18 ;  /* 0x0000000dff0d7299 */ /* 0x000fe40008011612 */
[----:B------:R-:W-:Y:S02]  /*25b0*/  USEL UR4, UR29, UR4, !UP0 ;  /* 0x000000041d047287 */ /* 0x000fe4000c000000 */
[----:B------:R-:W-:-:S02]  /*25c0*/  @UP3 USHF.R.U32.HI UR8, URZ, UR11, UR22 ;  /* 0x0000000bff083299 */ /* 0x000fc40008011616 */
[----:B------:R-:W-:Y:S02]  /*25d0*/  UIMAD UR9, UR42, UR7, URZ ;  /* 0x000000072a0972a4 */ /* 0x000fe4000f8e02ff */
[----:B------:R-:W-:Y:S02]  /*25e0*/  USEL UR7, UR37, UR13, !UP2 ;  /* 0x0000000d25077287 */ /* 0x000fe4000d000000 */
[----:B------:R-:W-:Y:S02]  /*25f0*/  UIMAD UR12, UR42, UR8, URZ ;  /* 0x000000082a0c72a4 */ /* 0x000fe4000f8e02ff */
[----:B------:R-:W-:Y:S02]  /*2600*/  UISETP.GE.AND UP0, UPT, UR4, UR9, UPT ;  /* 0x000000090400728c */ /* 0x000fe4000bf06270 */
[----:B------:R-:W-:Y:S02]  /*2610*/  UIMAD.WIDE.U32 UR16, UR4, UR10, URZ ;  /* 0x0000000a041072a5 */ /* 0x000fe4000f8e00ff */
[----:B------:R-:W-:-:S02]  /*2620*/  UISETP.GE.OR UP0, UPT, UR7, UR12, UP0 ;  /* 0x0000000c0700728c */ /* 0x000fc40008706670 */
[----:B------:R-:W-:Y:S02]  /*2630*/  UIMAD.WIDE.U32 UR12, UR7, UR10, URZ ;  /* 0x0000000a070c72a5 */ /* 0x000fe4000f8e00ff */
[----:B------:R-:W-:Y:S01]  /*2640*/  UIADD3 UR15, UPT, UPT, -UR4, URZ, URZ ;  /* 0x000000ff040f7290 */ /* 0x000fe2000fffe1ff */
[----:B------:R-:W-:Y:S01]  /*2650*/  UMOV UR10, UR17 ;  /* 0x00000011000a7c82 */ /* 0x000fe20008000000 */
[----:B------:R-:W-:Y:S02]  /*2660*/  UIADD3 UR12, UPT, UPT, -UR7, URZ, URZ ;  /* 0x000000ff070c7290 */ /* 0x000fe4000fffe1ff */
        /* <DEDUP_REMOVED lines=15> */
.L_x_41:
[----:B------:R-:W2:Y:S02]  /*2760*/  LDCU UR4, c[0x0][0xb30] ;  /* 0x00016600ff0477ac */ /* 0x000ea40008000800 */
[----:B--2---:R-:W-:-:S09]  /*2770*/  UISETP.NE.AND UP0, UPT, UR4, 0x1, UPT ;  /* 0x000000010400788c */ /* 0x004fd2000bf05270 */
[----:B------:R-:W-:Y:S05]  /*2780*/  BRA.U UP0, `(.L_x_42) ;  /* 0x0000000100447547 */ /* 0x000fea000b800000 */
[----:B------:R-:W2:Y:S01]  /*2790*/  LDCU.128 UR12, c[0x0][0xb10] ;  /* 0x00016200ff0c77ac */ /* 0x000ea20008000c00 */
[----:B------:R-:W3:Y:S01]  /*27a0*/  LDCU UR16, c[0x0][0xb0c] ;  /* 0x00016180ff1077ac */ /* 0x000ee20008000800 */
[----:B------:R-:W4:Y:S01]  /*27b0*/  LDCU UR17, c[0x0][0xb20] ;  /* 0x00016400ff1177ac */ /* 0x000f220008000800 */
[----:B--2---:R-:W-:Y:S02]  /*27c0*/  UIMAD.WIDE.U32 UR10, UR37, UR12, URZ ;  /* 0x0000000c250a72a5 */ /* 0x004fe4000f8e00ff */
[----:B------:R-:W-:Y:S02]  /*27d0*/  UIMAD.WIDE.U32 UR8, UR29, UR15, URZ ;  /* 0x0000000f1d0872a5 */ /* 0x000fe4000f8e00ff */
[----:B---3--:R-:W-:Y:S02]  /*27e0*/  UISETP.NE.AND UP2, UPT, UR16, 0x1, UPT ;  /* 0x000000011000788c */ /* 0x008fe4000bf45270 */
[----:B------:R-:W-:Y:S01]  /*27f0*/  UISETP.NE.AND UP0, UPT, UR14, 0x1, UPT ;  /* 0x000000010e00788c */ /* 0x000fe2000bf05270 */
[----:B------:R-:W-:-:S02]  /*2800*/  UMOV UR7, UR11 ;  /* 0x0000000b00077c82 */ /* 0x000fc40008000000 */
[----:B------:R-:W-:Y:S01]  /*2810*/  UMOV UR4, UR9 ;  /* 0x0000000900047c82 */ /* 0x000fe20008000000 */
[----:B------:R-:W-:Y:S02]  /*2820*/  USHF.R.U32.HI UR7, URZ, UR13, UR7 ;  /* 0x0000000dff077299 */ /* 0x000fe40008011607 */
[----:B----4-:R-:W-:Y:S02]  /*2830*/  USHF.R.U32.HI UR4, URZ, UR17, UR4 ;  /* 0x00000011ff047299 */ /* 0x010fe40008011604 */
[----:B------:R-:W-:Y:S02]  /*2840*/  USEL UR7, UR37, UR7, !UP2 ;  /* 0x0000000725077287 */ /* 0x000fe4000d000000 */
[----:B------:R-:W-:-:S04]  /*2850*/  USEL UR4, UR29, UR4, !UP0 ;  /* 0x000000041d047287 */ /* 0x000fc8000c000000 */
[----:B------:R-:W-:Y:S02]  /*2860*/  UIADD3 UR8, UPT, UPT, UR7, -UR4, URZ ;  /* 0x8000000407087290 */ /* 0x000fe4000fffe0ff */
[----:B------:R-:W-:Y:S02]  /*2870*/  UIADD3 UR4, UPT, UPT, -UR7, UR4, URZ ;  /* 0x0000000407047290 */ /* 0x000fe4000fffe1ff */
[----:B------:R-:W-:Y:S02]  /*2880*/  UIMAD UR29, UR8, UR14, UR29 ;  /* 0x0000000e081d72a4 */ /* 0x000fe4000f8e021d */
[----:B------:R-:W-:-:S12]  /*2890*/  UIMAD UR37, UR4, UR16, UR37 ;  /* 0x00000010042572a4 */ /* 0x000fd8000f8e0225 */
.L_x_42:
[----:B------:R-:W-:Y:S01]  /*28a0*/  VIADD R11, R11, 0x1 ;  /* 0x000000010b0b7836 */ /* 0x000fe20000000000 */
[----:B------:R-:W-:Y:S01]  /*28b0*/  PLOP3.LUT P1, PT, PT, PT, PT, 0x80, 0x8 ;  /* 0x000000000008781c */ /* 0x000fe20003f2f070 */
[----:B------:R-:W-:Y:S02]  /*28c0*/  UIADD3 UR45, UPT, UPT, UR37, UR57, URZ ;  /* 0x00000039252d7290 */ /* 0x000fe4000fffe0ff */
[----:B------:R-:W-:Y:S01]  /*28d0*/  UIADD3 UR46, UPT, UPT, UR29, UR60, URZ ;  /* 0x0000003c1d2e7290 */ /* 0x000fe2000fffe0ff */
[----:B------:R-:W-:-:S04]  /*28e0*/  ISETP.NE.AND P0, PT, R11, 0x2, PT ;  /* 0x000000020b00780c */ /* 0x000fc80003f05270 */
[----:B-1----:R-:W-:Y:S02]  /*28f0*/  SEL R0, RZ, 0x1, P0 ;  /* 0x00000001ff007807 */ /* 0x002fe40000000000 */
[----:B------:R-:W-:Y:S02]  /*2900*/  SEL R11, R11, RZ, P0 ;  /* 0x000000ff0b0b7207 */ /* 0x000fe40000000000 */
[----:B------:R-:W-:Y:S01]  /*2910*/  LOP3.LUT R10, R10, R0, RZ, 0x3c, !PT ;  /* 0x000000000a0a7212 */ /* 0x000fe200078e3cff */
[----:B------:R-:W-:Y:S06]  /*2920*/  BRA.U UP1, `(.L_x_43) ;  /* 0xfffffff1012c7547 */ /* 0x000fec000b83ffff */
[----:B------:R-:W-:Y:S01]  /*2930*/  UIADD3 UR7, UPT, UPT, UR6, 0x50, URZ ;  /* 0x0000005006077890 */ /* 0x000fe2000fffe0ff */
[----:B------:R-:W-:-:S03]  /*2940*/  SHF.L.U32 R2, R12, 0x1f, RZ ;  /* 0x0000001f0c027819 */ /* 0x000fc600000006ff */
[----:B------:R-:W-:-:S09]  /*2950*/  ULEA UR4, UR5, UR7, 0x3 ;  /* 0x0000000705047291 */ /* 0x000fd2000f8e18ff */
[----:B------:R-:W1:Y:S02]  /*2960*/  SYNCS.PHASECHK.TRANS64.TRYWAIT P0, [UR4], R2 ;  /* 0x00000002ff0075a7 */ /* 0x000e640008001104 */
[----:B-1----:R-:W-:Y:S05]  /*2970*/  @!P0 BRA `(.L_x_44) ;  /* 0x0000005000e88947 */ /* 0x002fea0003800000 */
.L_x_125:
[----:B------:R-:W-:-:S04]  /*2980*/  UIADD3 UR4, UPT, UPT, UR5, 0x1, URZ ;  /* 0x0000000105047890 */ /* 0x000fc8000fffe0ff */
[----:B------:R-:W-:-:S04]  /*2990*/  UISETP.NE.AND UP0, UPT, UR4, 0xa, UPT ;  /* 0x0000000a0400788c */ /* 0x000fc8000bf05270 */
[----:B------:R-:W-:Y:S02]  /*29a0*/  USEL UR6, URZ, 0x1, UP0 ;  /* 0x00000001ff067887 */ /* 0x000fe40008000000 */
[----:B------:R-:W-:-:S04]  /*29b0*/  USEL UR4, UR4, URZ, UP0 ;  /* 0x000000ff04047287 */ /* 0x000fc80008000000 */
[----:B------:R-:W-:Y:S01]  /*29c0*/  ULEA UR5, UR4, UR7, 0x3 ;  /* 0x0000000704057291 */ /* 0x000fe2000f8e18ff */
[----:B-1----:R-:W-:-:S04]  /*29d0*/  LOP3.LUT R2, R12, UR6, RZ, 0x3c, !PT ;  /* 0x000000060c027c12 */ /* 0x002fc8000f8e3cff */
[----:B------:R-:W-:-:S04]  /*29e0*/  SHF.L.U32 R3, R2, 0x1f, RZ ;  /* 0x0000001f02037819 */ /* 0x000fc800000006ff */
[----:B------:R-:W1:Y:S02]  /*29f0*/  SYNCS.PHASECHK.TRANS64.TRYWAIT P0, [UR5], R3 ;  /* 0x00000003ff0075a7 */ /* 0x000e640008001105 */
[----:B-1----:R-:W-:Y:S05]  /*2a00*/  @!P0 BRA `(.L_x_45) ;  /* 0x0000005000dc8947 */ /* 0x002fea0003800000 */
.L_x_127:
[----:B------:R-:W-:-:S04]  /*2a10*/  UIADD3 UR4, UPT, UPT, UR4, 0x1, URZ ;  /* 0x0000000104047890 */ /* 0x000fc8000fffe0ff */
[----:B------:R-:W-:-:S04]  /*2a20*/  UISETP.NE.AND UP0, UPT, UR4, 0xa, UPT ;  /* 0x0000000a0400788c */ /* 0x000fc8000bf05270 */
[----:B------:R-:W-:Y:S02]  /*2a30*/  USEL UR6, URZ, 0x1, UP0 ;  /* 0x00000001ff067887 */ /* 0x000fe40008000000 */
[----:B------:R-:W-:-:S04]  /*2a40*/  USEL UR4, UR4, URZ, UP0 ;  /* 0x000000ff04047287 */ /* 0x000fc80008000000 */
[----:B------:R-:W-:Y:S01]  /*2a50*/  ULEA UR5, UR4, UR7, 0x3 ;  /* 0x0000000704057291 */ /* 0x000fe2000f8e18ff */
[----:B------:R-:W-:-:S04]  /*2a60*/  LOP3.LUT R2, R2, UR6, RZ, 0x3c, !PT ;  /* 0x0000000602027c12 */ /* 0x000fc8000f8e3cff */
[----:B-1----:R-:W-:-:S04]  /*2a70*/  SHF.L.U32 R3, R2, 0x1f, RZ ;  /* 0x0000001f02037819 */ /* 0x002fc800000006ff */
[----:B------:R-:W1:Y:S02]  /*2a80*/  SYNCS.PHASECHK.TRANS64.TRYWAIT P0, [UR5], R3 ;  /* 0x00000003ff0075a7 */ /* 0x000e640008001105 */
[----:B-1----:R-:W-:Y:S05]  /*2a90*/  @!P0 BRA `(.L_x_46) ;  /* 0x0000005000d08947 */ /* 0x002fea0003800000 */
.L_x_129:
        /* <DEDUP_REMOVED lines=9> */
.L_x_131:
        /* <DEDUP_REMOVED lines=9> */
.L_x_133:
        /* <DEDUP_REMOVED lines=9> */
.L_x_135:
        /* <DEDUP_REMOVED lines=9> */
.L_x_137:
        /* <DEDUP_REMOVED lines=9> */
.L_x_139:
        /* <DEDUP_REMOVED lines=9> */
.L_x_141:
[----:B------:R-:W-:-:S04]  /*2e00*/  UIADD3 UR4, UPT, UPT, UR4, 0x1, URZ ;  /* 0x0000000104047890 */ /* 0x000fc8000fffe0ff */
[----:B------:R-:W-:-:S04]  /*2e10*/  UISETP.NE.AND UP0, UPT, UR4, 0xa, UPT ;  /* 0x0000000a0400788c */ /* 0x000fc8000bf05270 */
[----:B------:R-:W-:Y:S02]  /*2e20*/  USEL UR5, URZ, 0x1, UP0 ;  /* 0x00000001ff057887 */ /* 0x000fe40008000000 */
[----:B------:R-:W-:-:S04]  /*2e30*/  USEL UR4, UR4, URZ, UP0 ;  /* 0x000000ff04047287 */ /* 0x000fc80008000000 */
[----:B------:R-:W-:Y:S01]  /*2e40*/  ULEA UR4, UR4, UR7, 0x3 ;  /* 0x0000000704047291 */ /* 0x000fe2000f8e18ff */
[----:B------:R-:W-:-:S04]  /*2e50*/  LOP3.LUT R2, R2, UR5, RZ, 0x3c, !PT ;  /* 0x0000000502027c12 */ /* 0x000fc8000f8e3cff */
[----:B------:R-:W-:Y:S01]  /*2e60*/  SHF.L.U32 R2, R2, 0x1f, RZ ;  /* 0x0000001f02027819 */ /* 0x000fe200000006ff */
[----:B-1----:R-:W-:-:S07]  /*2e70*/  IMAD.U32 R0, RZ, RZ, UR4 ;  /* 0x00000004ff007e24 */ /* 0x002fce000f8e00ff */
.L_x_53:
[----:B-1----:R1:W2:Y:S02]  /*2e80*/  SYNCS.PHASECHK.TRANS64.TRYWAIT P0, [R0+URZ], R2 ;  /* 0x00000002000075a7 */ /* 0x0022a400080011ff */
[----:B--2---:R-:W-:Y:S05]  /*2e90*/  @!P0 NANOSLEEP.SYNCS 0x989680 ;  /* 0x009896800000895d */ /* 0x004fea0003900000 */
[----:B------:R-:W2:Y:S02]  /*2ea0*/  @!P0 SYNCS.PHASECHK.TRANS64 P0, [R0+URZ], R2 ;  /* 0x00000002000085a7 */ /* 0x000ea400080010ff */
[----:B--2---:R-:W-:Y:S05]  /*2eb0*/  @P0 EXIT ;  /* 0x000000000000094d */ /* 0x004fea0003800000 */
[----:B------:R-:W-:Y:S05]  /*2ec0*/  BRA `(.L_x_53) ;  /* 0xfffffffc00ec7947 */ /* 0x000fea000383ffff */
.L_x_23:
[----:B------:R-:W-:-:S04]  /*2ed0*/  UISETP.NE.AND UP0, UPT, UR55, URZ, UPT ;  /* 0x000000ff3700728c */ /* 0x000fc8000bf05270 */
[----:B------:R-:W-:-:S09]  /*2ee0*/  UISETP.NE.OR UP0, UPT, UR20, 0x1, UP0 ;  /* 0x000000011400788c */ /* 0x000fd20008705670 */
[----:B------:R-:W-:Y:S05]  /*2ef0*/  BRA.U UP0, `(.L_x_54) ;  /* 0x0000000500487547 */ /* 0x000fea000b800000 */
[----:B------:R-:W-:Y:S01]  /*2f00*/  ISETP.GE.U32.AND P2, PT, R0, 0x4, PT ;  /* 0x000000040000780c */ /* 0x000fe20003f46070 */
[----:B------:R-:W-:Y:S01]  /*2f10*/  IMAD.MOV.U32 R12, RZ, RZ, 0x1 ;  /* 0x00000001ff0c7424 */ /* 0x000fe200078e00ff */
[----:B------:R-:W-:Y:S02]  /*2f20*/  CS2R R10, SRZ ;  /* 0x00000000000a7805 */ /* 0x000fe4000001ff00 */
[----:B------:R-:W-:Y:S01]  /*2f30*/  CS2R R8, SRZ ;  /* 0x0000000000087805 */ /* 0x000fe2000001ff00 */
[----:B------:R-:W-:Y:S01]  /*2f40*/  UMOV UR6, 0x400 ;  /* 0x0000040000067882 */ /* 0x000fe20000000000 */
[----:B------:R-:W-:Y:S01]  /*2f50*/  UMOV UR5, URZ ;  /* 0x000000ff00057c82 */ /* 0x000fe20008000000 */
[----:B------:R-:W-:-:S12]  /*2f60*/  ULEA UR6, UR55, UR6, 0x18 ;  /* 0x0000000637067291 */ /* 0x000fd8000f8ec0ff */
.L_x_58:
[----:B------:R-:W-:Y:S02]  /*2f70*/  LEA R2, R8, UR6, 0x3 ;  /* 0x0000000608027c11 */ /* 0x000fe4000f8e18ff */
[----:B------:R-:W-:-:S03]  /*2f80*/  SHF.L.U32 R4, R9, 0x1f, RZ ;  /* 0x0000001f09047819 */ /* 0x000fc600000006ff */
[----:B------:R-:W-:Y:S01]  /*2f90*/  VIADD R5, R2, 0x130 ;  /* 0x0000013002057836 */ /* 0x000fe20000000000 */
[----:B------:R-:W2:Y:S02]  /*2fa0*/  SYNCS.PHASECHK.TRANS64.TRYWAIT P0, [R2+URZ+0x120], R4 ;  /* 0x00012004020075a7 */ /* 0x000ea400080011ff */
[----:B--2---:R-:W-:Y:S05]  /*2fb0*/  @!P0 BRA `(.L_x_55) ;  /* 0x0000005000308947 */ /* 0x004fea0003800000 */
.L_x_142:
[----:B------:R-:W-:Y:S01]  /*2fc0*/  ULEA UR4, UR5, UR6, 0x3 ;  /* 0x0000000605047291 */ /* 0x000fe2000f8e18ff */
[----:B--2---:R-:W-:Y:S01]  /*2fd0*/  PRMT R2, RZ, 0x654, R5 ;  /* 0x00000654ff027816 */ /* 0x004fe20000000005 */
[----:B------:R-:W-:Y:S01]  /*2fe0*/  @!P2 IMAD.MOV.U32 R4, RZ, RZ, 0x10 ;  /* 0x00000010ff04a424 */ /* 0x000fe200078e00ff */
[----:B------:R-:W-:Y:S01]  /*2ff0*/  SHF.L.U32 R5, R12, 0x1f, RZ ;  /* 0x0000001f0c057819 */ /* 0x000fe200000006ff */
[----:B------:R-:W-:Y:S01]  /*3000*/  UIADD3 UR7, UPT, UPT, UR4, 0xc0, URZ ;  /* 0x000000c004077890 */ /* 0x000fe2000fffe0ff */
[----:B------:R2:W-:Y:S05]  /*3010*/  SYNCS.ARRIVE.TRANS64.RED.A1T0 RZ, [R2+URZ], RZ ;  /* 0x000000ff02ff79a7 */ /* 0x0005ea00081004ff */
[----:B------:R-:W-:Y:S01]  /*3020*/  IMAD.U32 R6, RZ, RZ, UR7 ;  /* 0x00000007ff067e24 */ /* 0x000fe2000f8e00ff */
[----:B------:R-:W3:Y:S04]  /*3030*/  SYNCS.PHASECHK.TRANS64.TRYWAIT P0, [UR4+0xd0], R5 ;  /* 0x0000d005ff0075a7 */ /* 0x000ee80008001104 */
[----:B------:R-:W-:Y:S01]  /*3040*/  PRMT R6, R0, 0x654, R6 ;  /* 0x0000065400067816 */ /* 0x000fe20000000006 */
[----:B--23--:R-:W-:Y:S06]  /*3050*/  @!P0 BRA `(.L_x_56) ;  /* 0x00000050001c8947 */ /* 0x00cfec0003800000 */
.L_x_144:
[----:B------:R-:W-:Y:S01]  /*3060*/  ULEA UR8, UR5, UR6, 0x4 ;  /* 0x0000000605087291 */ /* 0x000fe2000f8e20ff */
[----:B------:R-:W-:Y:S01]  /*3070*/  SEL R3, R6, R3, !P2 ;  /* 0x0000000306037207 */ /* 0x000fe20005000000 */
[----:B------:R-:W-:Y:S01]  /*3080*/  UIADD3 UR9, UPT, UPT, UR4, 0xc0, URZ ;  /* 0x000000c004097890 */ /* 0x000fe2000fffe0ff */
[----:B--2---:R-:W-:Y:S01]  /*3090*/  LEA R2, R11, UR6, 0x3 ;  /* 0x000000060b027c11 */ /* 0x004fe2000f8e18ff */
[----:B------:R-:W-:Y:S01]  /*30a0*/  UIADD3 UR8, UPT, UPT, UR8, 0x150, URZ ;  /* 0x0000015008087890 */ /* 0x000fe2000fffe0ff */
[----:B------:R2:W-:Y:S01]  /*30b0*/  @!P2 SYNCS.ARRIVE.TRANS64.RED RZ, [R3+URZ], R4 ;  /* 0x0000000403ffa9a7 */ /* 0x0005e200080004ff */
[----:B------:R-:W-:Y:S01]  /*30c0*/  UIADD3 UR4, UPT, UPT, UR5, 0x1, URZ ;  /* 0x0000000105047890 */ /* 0x000fe2000fffe0ff */
[----:B------:R-:W-:-:S03]  /*30d0*/  VIADD R8, R8, 0x1 ;  /* 0x0000000108087836 */ /* 0x000fc60000000000 */
[----:B------:R-:W-:Y:S02]  /*30e0*/  UISETP.NE.AND UP0, UPT, UR4, 0x2, UPT ;  /* 0x000000020400788c */ /* 0x000fe4000bf05270 */
[----:B------:R-:W-:Y:S01]  /*30f0*/  ISETP.NE.AND P0, PT, R8, 0x2, PT ;  /* 0x000000020800780c */ /* 0x000fe20003f05270 */
[----:B------:R-:W-:Y:S06]  /*3100*/  UGETNEXTWORKID.BROADCAST [UR8], [UR9] ;  /* 0x00000000080073ca */ /* 0x000fec0008000100 */
[----:B------:R-:W-:Y:S02]  /*3110*/  USEL UR7, URZ, 0x1, UP0 ;  /* 0x00000001ff077887 */ /* 0x000fe40008000000 */
[----:B------:R-:W-:-:S04]  /*3120*/  USEL UR5, UR4, URZ, UP0 ;  /* 0x000000ff04057287 */ /* 0x000fc80008000000 */
[----:B------:R-:W-:Y:S02]  /*3130*/  LOP3.LUT R12, R12, UR7, RZ, 0x3c, !PT ;  /* 0x000000070c0c7c12 */ /* 0x000fe4000f8e3cff */
[----:B--2---:R-:W-:-:S04]  /*3140*/  SHF.L.U32 R4, R10, 0x1f, RZ ;  /* 0x0000001f0a047819 */ /* 0x004fc800000006ff */
[----:B------:R-:W2:Y:S02]  /*3150*/  SYNCS.PHASECHK.TRANS64.TRYWAIT P1, [R2+URZ+0xc0], R4 ;  /* 0x0000c004020075a7 */ /* 0x000ea400080211ff */
[----:B--2---:R-:W-:Y:S05]  /*3160*/  @!P1 BRA `(.L_x_57) ;  /* 0x0000004c00f09947 */ /* 0x004fea0003800000 */
.L_x_145:
[C---:B--2---:R-:W-:Y:S01]  /*3170*/  LEA R4, R11.reuse, UR6, 0x4 ;  /* 0x000000060b047c11 */ /* 0x044fe2000f8e20ff */
[----:B------:R-:W-:Y:S01]  /*3180*/  VIADD R2, R2, 0xd0 ;  /* 0x000000d002027836 */ /* 0x000fe20000000000 */
[----:B------:R-:W-:Y:S01]  /*3190*/  SEL R8, R8, RZ, P0 ;  /* 0x000000ff08087207 */ /* 0x000fe20000000000 */
[----:B------:R-:W-:-:S03]  /*31a0*/  VIADD R11, R11, 0x1 ;  /* 0x000000010b0b7836 */ /* 0x000fc60000000000 */
[----:B------:R-:W2:Y:S01]  /*31b0*/  LDS.128 R4, [R4+0x150] ;  /* 0x0001500004047984 */ /* 0x000ea20000000c00 */
[----:B------:R-:W-:Y:S02]  /*31c0*/  PRMT R2, RZ, 0x654, R2 ;  /* 0x00000654ff027816 */ /* 0x000fe40000000002 */
[C---:B------:R-:W-:Y:S01]  /*31d0*/  ISETP.NE.AND P1, PT, R11.reuse, 0x2, PT ;  /* 0x000000020b00780c */ /* 0x040fe20003f25270 */
[----:B------:R-:W-:Y:S01]  /*31e0*/  @!PT LDS RZ, [RZ] ;  /* 0x00000000fffff984 */ /* 0x000fe20000000800 */
[----:B------:R-:W-:Y:S01]  /*31f0*/  @!PT LDS RZ, [RZ] ;  /* 0x00000000fffff984 */ /* 0x000fe20000000800 */
[----:B------:R-:W-:Y:S01]  /*3200*/  @!PT LDS RZ, [RZ] ;  /* 0x00000000fffff984 */ /* 0x000fe20000000800 */
[----:B------:R-:W-:Y:S01]  /*3210*/  @!PT LDS RZ, [RZ] ;  /* 0x00000000fffff984 */ /* 0x000fe20000000800 */
[----:B------:R3:W-:Y:S06]  /*3220*/  MEMBAR.ALL.CTA ;  /* 0x0000000000007992 */ /* 0x0007ec0000008000 */
[----:B---3--:R-:W3:Y:S01]  /*3230*/  FENCE.VIEW.ASYNC.S ;  /* 0x00000000000073c6 */ /* 0x008ee20000000000 */
[----:B------:R-:W-:Y:S01]  /*3240*/  SEL R11, R11, RZ, P1 ;  /* 0x000000ff0b0b7207 */ /* 0x000fe20000800000 */
[----:B---3--:R3:W-:Y:S01]  /*3250*/  SYNCS.ARRIVE.TRANS64.RED.A1T0 RZ, [R2+URZ], RZ ;  /* 0x000000ff02ff79a7 */ /* 0x0087e200081004ff */
[----:B--2---:R-:W-:-:S02]  /*3260*/  LOP3.LUT P3, RZ, R6, 0x1, RZ, 0xc0, !PT ;  /* 0x0000000106ff7812 */ /* 0x004fc4000786c0ff */
[----:B------:R-:W-:-:S04]  /*3270*/  SEL R4, RZ, 0x1, P1 ;  /* 0x00000001ff047807 */ /* 0x000fc80000800000 */
[----:B------:R-:W-:Y:S02]  /*3280*/  LOP3.LUT R10, R10, R4, RZ, 0x3c, !PT ;  /* 0x000000040a0a7212 */ /* 0x000fe400078e3cff */
[----:B---3--:R-:W-:-:S04]  /*3290*/  SEL R2, RZ, 0x1, P0 ;  /* 0x00000001ff027807 */ /* 0x008fc80000000000 */
[----:B------:R-:W-:Y:S01]  /*32a0*/  LOP3.LUT R9, R9, R2, RZ, 0x3c, !PT ;  /* 0x0000000209097212 */ /* 0x000fe200078e3cff */
[----:B------:R-:W-:Y:S06]  /*32b0*/  @P3 BRA `(.L_x_58) ;  /* 0xfffffffc002c3947 */ /* 0x000fec000383ffff */
[----:B------:R-:W-:Y:S01]  /*32c0*/  ULEA UR4, UR5, UR6, 0x3 ;  /* 0x0000000605047291 */ /* 0x000fe2000f8e18ff */
[----:B------:R-:W-:-:S08]  /*32d0*/  SHF.L.U32 R2, R12, 0x1f, RZ ;  /* 0x0000001f0c027819 */ /* 0x000fd000000006ff */
[----:B------:R-:W2:Y:S02]  /*32e0*/  SYNCS.PHASECHK.TRANS64 P0, [UR4+0xd0], R2 ;  /* 0x0000d002ff0075a7 */ /* 0x000ea40008001004 */
[----:B--2---:R-:W-:Y:S05]  /*32f0*/  @P0 BRA `(.L_x_59) ;  /* 0x0000000000080947 */ /* 0x004fea0003800000 */
[----:B------:R-:W2:Y:S02]  /*3300*/  SYNCS.PHASECHK.TRANS64.TRYWAIT P0, [UR4+0xd0], R2 ;  /* 0x0000d002ff0075a7 */ /* 0x000ea40008001104 */
[----:B--2---:R-:W-:Y:S05]  /*3310*/  @!P0 BRA `(.L_x_60) ;  /* 0x0000004c00988947 */ /* 0x004fea0003800000 */
.L_x_59:
[----:B------:R-:W-:-:S04]  /*3320*/  UIADD3 UR7, UPT, UPT, UR5, 0x1, URZ ;  /* 0x0000000105077890 */ /* 0x000fc8000fffe0ff */
[----:B------:R-:W-:-:S04]  /*3330*/  UISETP.NE.AND UP0, UPT, UR7, 0x2, UPT ;  /* 0x000000020700788c */ /* 0x000fc8000bf05270 */
[----:B------:R-:W-:Y:S02]  /*3340*/  USEL UR8, URZ, 0x1, UP0 ;  /* 0x00000001ff087887 */ /* 0x000fe40008000000 */
[----:B------:R-:W-:-:S04]  /*3350*/  USEL UR7, UR7, URZ, UP0 ;  /* 0x000000ff07077287 */ /* 0x000fc80008000000 */
[----:B------:R-:W-:Y:S01]  /*3360*/  ULEA UR7, UR7, UR6, 0x3 ;  /* 0x0000000607077291 */ /* 0x000fe2000f8e18ff */
[----:B--2---:R-:W-:-:S04]  /*3370*/  LOP3.LUT R2, R12, UR8, RZ, 0x3c, !PT ;  /* 0x000000080c027c12 */ /* 0x004fc8000f8e3cff */
[----:B------:R-:W-:-:S04]  /*3380*/  SHF.L.U32 R0, R2, 0x1f, RZ ;  /* 0x0000001f02007819 */ /* 0x000fc800000006ff */
[----:B------:R-:W2:Y:S02]  /*3390*/  SYNCS.PHASECHK.TRANS64 P0, [UR7+0xd0], R0 ;  /* 0x0000d000ff0075a7 */ /* 0x000ea40008001007 */
[----:B-12---:R-:W-:Y:S05]  /*33a0*/  @P0 EXIT ;  /* 0x000000000000094d */ /* 0x006fea0003800000 */
[----:B------:R-:W-:Y:S02]  /*33b0*/  SHF.L.U32 R2, R2, 0x1f, RZ ;  /* 0x0000001f02027819 */ /* 0x000fe400000006ff */
[----:B------:R-:W-:-:S07]  /*33c0*/  MOV R0, UR7 ;  /* 0x0000000700007c02 */ /* 0x000fce0008000f00 */
.L_x_61:
[----:B-1----:R1:W2:Y:S02]  /*33d0*/  SYNCS.PHASECHK.TRANS64.TRYWAIT P0, [R0+URZ+0xd0], R2 ;  /* 0x0000d002000075a7 */ /* 0x0022a400080011ff */
[----:B--2---:R-:W-:Y:S05]  /*33e0*/  @!P0 NANOSLEEP.SYNCS 0x989680 ;  /* 0x009896800000895d */ /* 0x004fea0003900000 */
[----:B------:R-:W2:Y:S02]  /*33f0*/  @!P0 SYNCS.PHASECHK.TRANS64 P0, [R0+URZ+0xd0], R2 ;  /* 0x0000d002000085a7 */ /* 0x000ea400080010ff */
[----:B--2---:R-:W-:Y:S05]  /*3400*/  @P0 EXIT ;  /* 0x000000000000094d */ /* 0x004fea0003800000 */
[----:B------:R-:W-:Y:S05]  /*3410*/  BRA `(.L_x_61) ;  /* 0xfffffffc00ec7947 */ /* 0x000fea000383ffff */
.L_x_54:
[----:B------:R-:W-:Y:S05]  /*3420*/  BRA.U UP5, `(.L_x_62) ;  /* 0x0000001105d87547 */ /* 0x000fea000b800000 */
[----:B------:R-:W-:Y:S01]  /*3430*/  UMOV UR4, 0x40 ;  /* 0x0000004000047882 */ /* 0x000fe20000000000 */
[----:B------:R-:W-:Y:S01]  /*3440*/  NOP ;  /* 0x0000000000007918 */ /* 0x000fe20000000000 */
[----:B------:R-:W-:Y:S01]  /*3450*/  ULEA UR5, UR55, UR4, 0x18 ;  /* 0x0000000437057291 */ /* 0x000fe2000f8ec0ff */
[----:B------:R-:W-:Y:S02]  /*3460*/  UMOV UR6, 0x400 ;  /* 0x0000040000067882 */ /* 0x000fe40000000000 */
[----:B------:R-:W-:-:S06]  /*3470*/  ULEA UR6, UR55, UR6, 0x18 ;  /* 0x0000000637067291 */ /* 0x000fcc000f8ec0ff */
[----:B------:R-:W2:Y:S02]  /*3480*/  LDS.U8 R0, [UR5+0x1c] ;  /* 0x00001c05ff007984 */ /* 0x000ea40008000000 */
[----:B--2---:R-:W-:-:S13]  /*3490*/  ISETP.NE.AND P0, PT, R0, RZ, PT ;  /* 0x000000ff0000720c */ /* 0x004fda0003f05270 */
[----:B------:R-:W-:Y:S05]  /*34a0*/  @P0 BRA `(.L_x_63) ;  /* 0x0000000400080947 */ /* 0x000fea0003800000 */
[----:B------:R-:W-:Y:S02]  /*34b0*/  UISETP.NE.U32.AND UP1, UPT, UR47, 0x1, UPT ;  /* 0x000000012f00788c */ /* 0x000fe4000bf25070 */
[----:B------:R-:W-:-:S07]  /*34c0*/  UIADD3 UR7, UPT, UPT, UR5, 0x8, URZ ;  /* 0x0000000805077890 */ /* 0x000fce000fffe0ff */
[----:B------:R-:W-:Y:S05]  /*34d0*/  BRA.U !UP1, `(.L_x_64) ;  /* 0x00000001099c7547 */ /* 0x000fea000b800000 */
[----:B------:R-:W-:Y:S01]  /*34e0*/  ELECT P0, URZ, PT ;  /* 0x0000000000ff782f */ /* 0x000fe20003800000 */
[----:B------:R-:W-:-:S12]  /*34f0*/  BSSY B0, `(.L_x_64) ;  /* 0x0000025000007945 */ /* 0x000fd80003800000 */
[----:B------:R-:W-:Y:S05]  /*3500*/  @!P0 BRA `(.L_x_65) ;  /* 0x00000000008c8947 */ /* 0x000fea0003800000 */
[----:B------:R-:W-:-:S05]  /*3510*/  UMOV UR4, 0x10 ;  /* 0x0000001000047882 */ /* 0x000fca0000000000 */
[----:B------:R-:W-:Y:S04]  /*3520*/  DEPBAR.LE SB2, 0x36 ;  /* 0x0000ad800000791a */ /* 0x000fe80000000000 */
[----:B------:R-:W2:Y:S02]  /*3530*/  UTCATOMSWS.2CTA.FIND_AND_SET.ALIGN UP0, UR4, UR4 ;  /* 0x00000004000475e3 */ /* 0x000ea40008200800 */
[----:B--2---:R-:W-:Y:S01]  /*3540*/  MOV R10, UR4 ;  /* 0x00000004000a7c02 */ /* 0x004fe20008000f00 */
[----:B------:R-:W-:Y:S06]  /*3550*/  BRA.U UP0, `(.L_x_66) ;  /* 0x0000000100187547 */ /* 0x000fec000b800000 */
.L_x_67:
[----:B------:R-:W-:Y:S05]  /*3560*/  NANOSLEEP 0x64 ;  /* 0x000000640000795d */ /* 0x000fea0003800000 */
[----:B------:R-:W-:-:S05]  /*3570*/  UMOV UR4, 0x10 ;  /* 0x0000001000047882 */ /* 0x000fca0000000000 */
[----:B------:R-:W-:Y:S04]  /*3580*/  DEPBAR.LE SB2, 0x36 ;  /* 0x0000ad800000791a */ /* 0x000fe80000000000 */
[----:B------:R-:W2:Y:S02]  /*3590*/  UTCATOMSWS.2CTA.FIND_AND_SET.ALIGN UP0, UR4, UR4 ;  /* 0x00000004000475e3 */ /* 0x000ea40008200800 */
[----:B--2---:R-:W-:Y:S01]  /*35a0*/  MOV R10, UR4 ;  /* 0x00000004000a7c02 */ /* 0x004fe20008000f00 */
[----:B------:R-:W-:Y:S05]  /*35b0*/  BRA.U !UP0, `(.L_x_67) ;  /* 0xfffffffd08e87547 */ /* 0x000fea000b83ffff */
.L_x_66:
[----:B------:R-:W2:Y:S01]  /*35c0*/  LDS R6, [UR5+0x10] ;  /* 0x00001005ff067984 */ /* 0x000ea20008000800 */
[----:B------:R-:W-:Y:S01]  /*35d0*/  IMAD.U32 R0, RZ, RZ, UR6 ;  /* 0x00000006ff007e24 */ /* 0x000fe2000f8e00ff */
[----:B------:R-:W-:-:S03]  /*35e0*/  MOV R4, UR48 ;  /* 0x0000003000047c02 */ /* 0x000fc60008000f00 */
[----:B------:R-:W-:Y:S01]  /*35f0*/  VIADD R0, R0, 0x170 ;  /* 0x0000017000007836 */ /* 0x000fe20000000000 */
[----:B--2---:R-:W-:-:S04]  /*3600*/  SHF.L.U32 R6, R6, 0x1f, RZ ;  /* 0x0000001f06067819 */ /* 0x004fc800000006ff */
[----:B------:R-:W2:Y:S02]  /*3610*/  SYNCS.PHASECHK.TRANS64.TRYWAIT P0, [UR5+0x8], R6 ;  /* 0x00000806ff0075a7 */ /* 0x000ea40008001105 */
[----:B--2---:R-:W-:Y:S05]  /*3620*/  @P0 BRA `(.L_x_68) ;  /* 0x0000000000080947 */ /* 0x004fea0003800000 */
[----:B------:R-:W2:Y:S02]  /*3630*/  SYNCS.PHASECHK.TRANS64.TRYWAIT P0, [UR5+0x8], R6 ;  /* 0x00000806ff0075a7 */ /* 0x000ea40008001105 */
[----:B--2---:R-:W-:Y:S05]  /*3640*/  @!P0 BRA `(.L_x_69) ;  /* 0x0000004800e48947 */ /* 0x004fea0003800000 */
.L_x_68:
[----:B------:R-:W-:Y:S01]  /*3650*/  PRMT R4, R4, 0x654, R0 ;  /* 0x0000065404047816 */ /* 0x000fe20000000000 */
[----:B------:R-:W-:Y:S01]  /*3660*/  HFMA2 R0, -RZ, RZ, 0, 5.9604644775390625e-08 ;  /* 0x00000001ff007431 */ /* 0x000fe200000001ff */
[----:B------:R-:W-:Y:S01]  /*3670*/  UPRMT UR4, UR48, 0x654, UR7 ;  /* 0x0000065430047896 */ /* 0x000fe20008000007 */
[----:B------:R-:W-:Y:S02]  /*3680*/  IMAD.MOV.U32 R8, RZ, RZ, 0xffff ;  /* 0x0000ffffff087424 */ /* 0x000fe400078e00ff */
[----:B--2---:R-:W-:Y:S02]  /*3690*/  IMAD.MOV.U32 R6, RZ, RZ, 0x4 ;  /* 0x00000004ff067424 */ /* 0x004fe400078e00ff */
[----:B------:R-:W-:Y:S01]  /*36a0*/  IMAD.SHL.U32 R9, R10, 0x20, RZ ;  /* 0x000000200a097824 */ /* 0x000fe200078e00ff */
[----:B------:R-:W-:Y:S02]  /*36b0*/  MOV R5, UR4 ;  /* 0x0000000400057c02 */ /* 0x000fe40008000f00 */
[-C--:B------:R-:W-:Y:S01]  /*36c0*/  SHF.L.U32 R8, R8, R10.reuse, RZ ;  /* 0x0000000a08087219 */ /* 0x080fe200000006ff */
[----:B------:R2:W-:Y:S01]  /*36d0*/  SYNCS.ARRIVE.TRANS64.RED RZ, [UR4], R6 ;  /* 0x00000006ffff79a7 */ /* 0x0005e20008000404 */
[----:B------:R-:W-:Y:S01]  /*36e0*/  SHF.L.U32 R7, R0, R10, RZ ;  /* 0x0000000a00077219 */ /* 0x000fe200000006ff */
[----:B------:R2:W-:Y:S04]  /*36f0*/  STS [UR6+0x170], R9 ;  /* 0x00017009ff007988 */ /* 0x0005e80008000806 */
[----:B------:R2:W-:Y:S04]  /*3700*/  STAS [R4.64], R10 ;  /* 0x0000000a04007dbd */ /* 0x0005e8000c0008ff */
[----:B------:R2:W-:Y:S04]  /*3710*/  ATOMS.OR RZ, [UR5+0x14], R8 ;  /* 0x00001408ffff798c */ /* 0x0005e8000b000005 */
[----:B------:R2:W-:Y:S04]  /*3720*/  ATOMS.OR RZ, [UR5+0x18], R7 ;  /* 0x00001807ffff798c */ /* 0x0005e8000b000005 */
[----:B------:R2:W-:Y:S02]  /*3730*/  ATOMS.XOR RZ, [UR5+0x10], R0 ;  /* 0x00001000ffff798c */ /* 0x0005e4000b800005 */
.L_x_65:
[----:B-1----:R-:W-:Y:S05]  /*3740*/  BSYNC B0 ;  /* 0x0000000000007941 */ /* 0x002fea0003800000 */
.L_x_64:
[----:B------:R-:W-:Y:S05]  /*3750*/  BRA.U UP1, `(.L_x_70) ;  /* 0x00000001016c7547 */ /* 0x000fea000b800000 */
[----:B------:R-:W-:-:S03]  /*3760*/  UMOV UR4, 0xffffffff ;  /* 0xffffffff00047882 */ /* 0x000fc60000000000 */
[----:B------:R-:W-:Y:S05]  /*3770*/  BRA.DIV UR4, `(.L_x_71) ;  /* 0x0000004a04b07947 */ /* 0x000fea000b800000 */
[----:B------:R-:W-:-:S13]  /*3780*/  ELECT P0, URZ, PT ;  /* 0x0000000000ff782f */ /* 0x000fda0003800000 */
.L_x_149:
[----:B------:R-:W-:Y:S05]  /*3790*/  @!P0 BRA `(.L_x_70) ;  /* 0x00000000005c8947 */ /* 0x000fea0003800000 */
[----:B--2---:R-:W2:Y:S02]  /*37a0*/  LDS R4, [UR5+0x10] ;  /* 0x00001005ff047984 */ /* 0x004ea40008000800 */
[----:B--2---:R-:W-:-:S04]  /*37b0*/  SHF.L.U32 R4, R4, 0x1f, RZ ;  /* 0x0000001f04047819 */ /* 0x004fc800000006ff */
[----:B------:R-:W2:Y:S02]  /*37c0*/  SYNCS.PHASECHK.TRANS64.TRYWAIT P0, [UR5+0x8], R4 ;  /* 0x00000804ff0075a7 */ /* 0x000ea40008001105 */
[----:B--2---:R-:W-:Y:S05]  /*37d0*/  @P0 BRA `(.L_x_72) ;  /* 0x0000000000080947 */ /* 0x004fea0003800000 */
[----:B------:R-:W2:Y:S02]  /*37e0*/  SYNCS.PHASECHK.TRANS64.TRYWAIT P0, [UR5+0x8], R4 ;  /* 0x00000804ff0075a7 */ /* 0x000ea40008001105 */
[----:B--2---:R-:W-:Y:S05]  /*37f0*/  @!P0 BRA `(.L_x_73) ;  /* 0x0000004800b48947 */ /* 0x004fea0003800000 */
.L_x_72:
[----:B------:R-:W3:Y:S01]  /*3800*/  LDS R6, [UR6+0x170] ;  /* 0x00017006ff067984 */ /* 0x000ee20008000800 */
[----:B--2---:R-:W-:Y:S02]  /*3810*/  HFMA2 R0, -RZ, RZ, 0, 5.9604644775390625e-08 ;  /* 0x00000001ff007431 */ /* 0x004fe400000001ff */
[----:B------:R-:W-:Y:S01]  /*3820*/  IMAD.MOV.U32 R4, RZ, RZ, 0xffff ;  /* 0x0000ffffff047424 */ /* 0x000fe200078e00ff */
[----:B------:R-:W-:Y:S01]  /*3830*/  UPRMT UR4, UR48, 0x654, UR7 ;  /* 0x0000065430047896 */ /* 0x000fe20008000007 */
[----:B---3--:R-:W-:-:S03]  /*3840*/  IMAD.SHL.U32 R5, R6, 0x20, RZ ;  /* 0x0000002006057824 */ /* 0x008fc600078e00ff */
[-C--:B------:R-:W-:Y:S02]  /*3850*/  SHF.L.U32 R4, R4, R6.reuse, RZ ;  /* 0x0000000604047219 */ /* 0x080fe400000006ff */
[----:B------:R-:W-:Y:S01]  /*3860*/  SHF.L.U32 R6, R0, R6, RZ ;  /* 0x0000000600067219 */ /* 0x000fe200000006ff */
[----:B------:R3:W-:Y:S04]  /*3870*/  STS [UR6+0x170], R5 ;  /* 0x00017005ff007988 */ /* 0x0007e80008000806 */
[----:B------:R3:W-:Y:S04]  /*3880*/  ATOMS.OR RZ, [UR5+0x14], R4 ;  /* 0x00001404ffff798c */ /* 0x0007e8000b000005 */
[----:B------:R3:W-:Y:S01]  /*3890*/  ATOMS.OR RZ, [UR5+0x18], R6 ;  /* 0x00001806ffff798c */ /* 0x0007e2000b000005 */
[----:B------:R-:W-:Y:S03]  /*38a0*/  SYNCS.ARRIVE.TRANS64.RED.A1T0 RZ, [UR4], RZ ;  /* 0x000000ffffff79a7 */ /* 0x000fe60008100404 */
[----:B------:R3:W-:Y:S01]  /*38b0*/  ATOMS.XOR RZ, [UR5+0x10], R0 ;  /* 0x00001000ffff798c */ /* 0x0007e2000b800005 */
[----:B------:R-:W-:Y:S05]  /*38c0*/  BRA `(.L_x_70) ;  /* 0x0000000000107947 */ /* 0x000fea0003800000 */
.L_x_63:
[----:B------:R-:W-:Y:S02]  /*38d0*/  MOV R0, 0xffffffff ;  /* 0xffffffff00007802 */ /* 0x000fe40000000f00 */
[----:B------:R-:W-:-:S03]  /*38e0*/  MOV R4, 0x3910 ;  /* 0x0000391000047802 */ /* 0x000fc60000000f00 */
[----:B------:R2:W-:Y:S04]  /*38f0*/  STS [UR6+0x170], R0 ;  /* 0x00017000ff007988 */ /* 0x0005e80008000806 */
[----:B-12--5:R-:W-:Y:S05]  /*3900*/  CALL.REL.NOINC `($__internal_1_$__cuda_sm10x_tcgen05_guardrail_trap_phase_invalid_during_alloc) ;  /* 0x0000004c00bc7944 */ /* 0x026fea0003c00000 */
.L_x_70:
[----:B------:R-:W-:Y:S05]  /*3910*/  WARPSYNC.ALL ;  /* 0x0000000000007948 */ /* 0x000fea0003800000 */
[----:B------:R-:W4:Y:S01]  /*3920*/  S2UR UR4, SR_CgaCtaId ;  /* 0x00000000000479c3 */ /* 0x000f220000008800 */
[----:B------:R-:W-:Y:S01]  /*3930*/  UMOV UR26, 0x400 ;  /* 0x00000400001a7882 */ /* 0x000fe20000000000 */
[----:B------:R-:W-:-:S06]  /*3940*/  NOP ;  /* 0x0000000000007918 */ /* 0x000fcc0000000000 */
[----:B------:R-:W-:Y:S06]  /*3950*/  BAR.ARV 0x6, 0xa0 ;  /* 0x0182800000007b1d */ /* 0x000fec0000002000 */
[----:B------:R-:W1:Y:S01]  /*3960*/  LDCU UR6, c[0x0][0x38c] ;  /* 0x00007180ff0677ac */ /* 0x000e620008000800 */
[----:B------:R-:W-:Y:S01]  /*3970*/  LOP3.LUT R3, R3, 0xffff, RZ, 0xc0, !PT ;  /* 0x0000ffff03037812 */ /* 0x000fe200078ec0ff */
[----:B--2---:R-:W-:Y:S01]  /*3980*/  IMAD.MOV.U32 R9, RZ, RZ, 0x1 ;  /* 0x00000001ff097424 */ /* 0x004fe200078e00ff */
[----:B------:R-:W-:Y:S01]  /*3990*/  LOP3.LUT R2, R2, 0xffff, RZ, 0xc0, !PT ;  /* 0x0000ffff02027812 */ /* 0x000fe200078ec0ff */
[----:B------:R-:W-:Y:S01]  /*39a0*/  IMAD.MOV.U32 R8, RZ, RZ, RZ ;  /* 0x000000ffff087224 */ /* 0x000fe200078e00ff */
[----:B------:R-:W-:Y:S01]  /*39b0*/  R2UR UR28, R3 ;  /* 0x00000000031c72ca */ /* 0x000fe200000e0000 */
[----:B------:R-:W-:Y:S01]  /*39c0*/  UMOV UR32, URZ ;  /* 0x000000ff00207c82 */ /* 0x000fe20008000000 */
[----:B------:R-:W-:-:S02]  /*39d0*/  R2UR UR42, R2 ;  /* 0x00000000022a72ca */ /* 0x000fc400000e0000 */
[----:B------:R-:W-:Y:S01]  /*39e0*/  CS2R R2, SRZ ;  /* 0x0000000000027805 */ /* 0x000fe2000001ff00 */
[----:B------:R-:W-:Y:S01]  /*39f0*/  UMOV UR23, URZ ;  /* 0x000000ff00177c82 */ /* 0x000fe20008000000 */
[----:B----4-:R-:W-:Y:S01]  /*3a00*/  ULEA UR26, UR4, UR26, 0x18 ;  /* 0x0000001a041a7291 */ /* 0x010fe2000f8ec0ff */
[----:B------:R-:W-:Y:S01]  /*3a10*/  UMOV UR22, URZ ;  /* 0x000000ff00167c82 */ /* 0x000fe20008000000 */
[----:B------:R-:W-:Y:S02]  /*3a20*/  UISETP.NE.AND UP3, UPT, UR47, URZ, UPT ;  /* 0x000000ff2f00728c */ /* 0x000fe4000bf65270 */
[----:B------:R-:W-:Y:S02]  /*3a30*/  UIADD3 UR5, UPT, UPT, UR26, 0x4400, URZ ;  /* 0x000044001a057890 */ /* 0x000fe4000fffe0ff */
[----:B------:R-:W-:-:S03]  /*3a40*/  UIADD3 UR4, UPT, UPT, UR26, 0x2c400, URZ ;  /* 0x0002c4001a047890 */ /* 0x000fc6000fffe0ff */
[----:B---3--:R-:W2:Y:S01]  /*3a50*/  LDS R0, [UR26+0x170] ;  /* 0x0001701aff007984 */ /* 0x008ea20008000800 */
[----:B-1----:R-:W-:Y:S02]  /*3a60*/  UIADD3 UR6, UPT, UPT, UR6, 0x7f, URZ ;  /* 0x0000007f06067890 */ /* 0x002fe4000fffe0ff */
[----:B------:R-:W-:Y:S02]  /*3a70*/  USHF.R.U32.HI UR5, URZ, 0x4, UR5 ;  /* 0x00000004ff057899 */ /* 0x000fe40008011605 */
[----:B------:R-:W-:Y:S02]  /*3a80*/  USHF.R.S32.HI UR33, URZ, 0x1f, UR6 ;  /* 0x0000001fff217899 */ /* 0x000fe40008011406 */
[----:B------:R-:W-:Y:S02]  /*3a90*/  USHF.R.U32.HI UR4, URZ, 0x4, UR4 ;  /* 0x00000004ff047899 */ /* 0x000fe40008011604 */
[----:B------:R-:W-:Y:S02]  /*3aa0*/  ULEA.HI UR33, UR33, UR6, URZ, 0x7 ;  /* 0x0000000621217291 */ /* 0x000fe4000f8f38ff */
[----:B------:R-:W-:-:S02]  /*3ab0*/  ULOP3.LUT UR5, UR5, 0x3fff, URZ, 0xc0, !UPT ;  /* 0x00003fff05057892 */ /* 0x000fc4000f8ec0ff */
[----:B------:R-:W-:Y:S02]  /*3ac0*/  USHF.R.S32.HI UR33, URZ, 0x7, UR33 ;  /* 0x00000007ff217899 */ /* 0x000fe40008011421 */
[----:B------:R-:W-:Y:S02]  /*3ad0*/  ULOP3.LUT UR30, UR4, 0x3fff, URZ, 0xc0, !UPT ;  /* 0x00003fff041e7892 */ /* 0x000fe4000f8ec0ff */
[----:B------:R-:W-:Y:S01]  /*3ae0*/  UISETP.LT.AND UP0, UPT, UR33, 0x1, UPT ;  /* 0x000000012100788c */ /* 0x000fe2000bf01270 */
[----:B------:R-:W-:Y:S01]  /*3af0*/  UMOV UR40, 0x0 ;  /* 0x0000000000287882 */ /* 0x000fe20000000000 */
[----:B------:R-:W-:Y:S01]  /*3b00*/  UMOV UR41, 0x101004a0 ;  /* 0x101004a000297882 */ /* 0x000fe20000000000 */
[----:B------:R-:W-:Y:S02]  /*3b10*/  ULOP3.LUT UR29, UR5, 0x10000, URZ, 0xfc, !UPT ;  /* 0x00010000051d7892 */ /* 0x000fe4000f8efcff */
[----:B------:R-:W-:Y:S02]  /*3b20*/  ULOP3.LUT UR30, UR30, 0x10000, URZ, 0xfc, !UPT ;  /* 0x000100001e1e7892 */ /* 0x000fe4000f8efcff */
[----:B------:R-:W-:Y:S01]  /*3b30*/  USEL UR43, UR33, 0x1, !UP0 ;  /* 0x00000001212b7887 */ /* 0x000fe2000c000000 */
[----:B------:R-:W-:Y:S01]  /*3b40*/  UMOV UR38, 0x0 ;  /* 0x0000000000267882 */ /* 0x000fe20000000000 */
[----:B------:R-:W-:Y:S01]  /*3b50*/  UMOV UR39, 0x101004a0 ;  /* 0x101004a000277882 */ /* 0x000fe20000000000 */
[----:B------:R-:W-:Y:S01]  /*3b60*/  UMOV UR36, 0x0 ;  /* 0x0000000000247882 */ /* 0x000fe20000000000 */
[----:B------:R-:W-:Y:S01]  /*3b70*/  UMOV UR37, 0x101004a0 ;  /* 0x101004a000257882 */ /* 0x000fe20000000000 */
[----:B------:R-:W-:Y:S01]  /*3b80*/  UMOV UR34, 0x0 ;  /* 0x0000000000227882 */ /* 0x000fe20000000000 */
[----:B------:R-:W-:Y:S01]  /*3b90*/  UMOV UR35, 0x101004a0 ;  /* 0x101004a000237882 */ /* 0x000fe20000000000 */
[----:B--2---:R-:W-:-:S15]  /*3ba0*/  R2UR UR44, R0 ;  /* 0x00000000002c72ca */ /* 0x004fde00000e0000 */
.L_x_81:
[C---:B------:R-:W-:Y:S02]  /*3bb0*/  LEA R0, R8.reuse, UR26, 0x3 ;  /* 0x0000001a08007c11 */ /* 0x040fe4000f8e18ff */
[----:B------:R-:W-:Y:S02]  /*3bc0*/  SHF.L.U32 R4, R3, 0x1f, RZ ;  /* 0x0000001f03047819 */ /* 0x000fe400000006ff */
[----:B------:R-:W-:Y:S02]  /*3bd0*/  LEA R5, R8, UR26, 0x4 ;  /* 0x0000001a08057c11 */ /* 0x000fe4000f8e20ff */
[----:B------:R-:W1:Y:S02]  /*3be0*/  SYNCS.PHASECHK.TRANS64.TRYWAIT P0, [R0+URZ+0xc0], R4 ;  /* 0x0000c004000075a7 */ /* 0x000e6400080011ff */
[----:B-1-3--:R-:W-:Y:S05]  /*3bf0*/  @!P0 BRA `(.L_x_74) ;  /* 0x0000004400cc8947 */ /* 0x00afea0003800000 */
.L_x_150:
[----:B-1----:R-:W1:Y:S01]  /*3c00*/  LDS.128 R4, [R5+0x150] ;  /* 0x0001500005047984 */ /* 0x002e620000000c00 */
[----:B------:R-:W-:Y:S02]  /*3c10*/  VIADD R0, R0, 0xd0 ;  /* 0x000000d000007836 */ /* 0x000fe40000000000 */
[----:B------:R-:W-:Y:S01]  /*3c20*/  VIADD R8, R8, 0x1 ;  /* 0x0000000108087836 */ /* 0x000fe20000000000 */
[----:B------:R-:W-:Y:S01]  /*3c30*/  @!PT LDS RZ, [RZ] ;  /* 0x00000000fffff984 */ /* 0x000fe20000000800 */
[----:B------:R-:W-:Y:S01]  /*3c40*/  @!PT LDS RZ, [RZ] ;  /* 0x00000000fffff984 */ /* 0x000fe20000000800 */
[----:B------:R-:W-:Y:S01]  /*3c50*/  @!PT LDS RZ, [RZ] ;  /* 0x00000000fffff984 */ /* 0x000fe20000000800 */
[----:B------:R-:W-:Y:S01]  /*3c60*/  @!PT LDS RZ, [RZ] ;  /* 0x00000000fffff984 */ /* 0x000fe20000000800 */
[----:B------:R2:W-:Y:S06]  /*3c70*/  MEMBAR.ALL.CTA ;  /* 0x0000000000007992 */ /* 0x0005ec0000008000 */
[----:B--2---:R-:W2:Y:S01]  /*3c80*/  FENCE.VIEW.ASYNC.S ;  /* 0x00000000000073c6 */ /* 0x004ea20000000000 */
[----:B------:R-:W-:-:S04]  /*3c90*/  PRMT R0, RZ, 0x654, R0 ;  /* 0x00000654ff007816 */ /* 0x000fc80000000000 */
[----:B--2---:R2:W-:Y:S01]  /*3ca0*/  SYNCS.ARRIVE.TRANS64.RED.A1T0 RZ, [R0+URZ], RZ ;  /* 0x000000ff00ff79a7 */ /* 0x0045e200081004ff */
[----:B-1----:R-:W-:Y:S01]  /*3cb0*/  LOP3.LUT P1, RZ, R6, 0x1, RZ, 0xc0, !PT ;  /* 0x0000000106ff7812 */ /* 0x002fe2000782c0ff */
[----:B--2---:R-:W-:-:S12]  /*3cc0*/  BRA.U UP3, `(.L_x_75) ;  /* 0x0000000503087547 */ /* 0x004fd8000b800000 */
[----:B------:R-:W1:Y:S01]  /*3cd0*/  LDCU UR4, c[0x0][0x38c] ;  /* 0x00007180ff0477ac */ /* 0x000e620008000800 */
[----:B------:R-:W-:Y:S02]  /*3ce0*/  PLOP3.LUT P2, PT, PT, PT, PT, 0x80, 0x8 ;  /* 0x000000000008781c */ /* 0x000fe40003f4f070 */
[----:B------:R-:W-:Y:S01]  /*3cf0*/  SHF.L.U32 R4, R9, 0x1f, RZ ;  /* 0x0000001f09047819 */ /* 0x000fe200000006ff */
[----:B------:R-:W-:Y:S02]  /*3d00*/  ULEA UR31, UR32, UR26, 0x3 ;  /* 0x0000001a201f7291 */ /* 0x000fe4000f8e18ff */
[----:B------:R-:W-:Y:S02]  /*3d10*/  ULEA UR11, UR32, UR44, 0x6 ;  /* 0x0000002c200b7291 */ /* 0x000fe4000f8e30ff */
[----:B-1----:R-:W-:-:S06]  /*3d20*/  UISETP.GE.AND UP0, UPT, UR4, 0x1, UPT ;  /* 0x000000010400788c */ /* 0x002fcc000bf06270 */
[----:B------:R-:W-:-:S05]  /*3d30*/  PLOP3.LUT P0, PT, PT, PT, UP0, 0x80, 0x8 ;  /* 0x000000000008781c */ /* 0x000fca0003f0f008 */
[----:B------:R-:W-:-:S08]  /*3d40*/  @UP0 ULEA UR4, UR23, UR26, 0x3 ;  /* 0x0000001a17040291 */ /* 0x000fd0000f8e18ff */
[----:B------:R-:W-:-:S04]  /*3d50*/  @P0 SHF.L.U32 R0, R2, 0x1f, RZ ;  /* 0x0000001f02000819 */ /* 0x000fc800000006ff */
[----:B------:R1:W2:Y:S01]  /*3d60*/  @P0 SYNCS.PHASECHK.TRANS64.TRYWAIT P2, [UR4], R0 ;  /* 0x00000000ff0005a7 */ /* 0x0002a20008041104 */
[----:B------:R-:W3:Y:S02]  /*3d70*/  SYNCS.PHASECHK.TRANS64.TRYWAIT P0, [UR31+0x100], R4 ;  /* 0x00010004ff0075a7 */ /* 0x000ee4000800111f */
[----:B-123--:R-:W-:Y:S05]  /*3d80*/  @!P0 BRA `(.L_x_76) ;  /* 0x00000044007c8947 */ /* 0x00efea0003800000 */
.L_x_152:
[----:B------:R-:W-:Y:S01]  /*3d90*/  UMOV UR27, UR22 ;  /* 0x00000016001b7c82 */ /* 0x000fe20008000000 */
[----:B------:R-:W-:Y:S05]  /*3da0*/  BRA.U !UP0, `(.L_x_77) ;  /* 0x0000000108c07547 */ /* 0x000fea000b800000 */
[----:B------:R-:W-:Y:S02]  /*3db0*/  UIADD3 UR27, UPT, UPT, UR43, UR22, URZ ;  /* 0x000000162b1b7290 */ /* 0x000fe4000fffe0ff */
[----:B------:R-:W-:Y:S01]  /*3dc0*/  UPLOP3.LUT UP2, UPT, UPT, UPT, UPT, 0x40, 0x4 ;  /* 0x000000000004789c */ /* 0x000fe20003f4e870 */
[----:B------:R-:W-:Y:S01]  /*3dd0*/  UMOV UR24, UR33 ;  /* 0x0000002100187c82 */ /* 0x000fe20008000000 */
[----:B------:R-:W-:-:S09]  /*3de0*/  UMOV UR10, UR23 ;  /* 0x00000017000a7c82 */ /* 0x000fd20008000000 */
.L_x_80:
[----:B--2---:R-:W-:Y:S01]  /*3df0*/  ULEA UR5, UR10, UR26, 0x3 ;  /* 0x0000001a0a057291 */ /* 0x004fe2000f8e18ff */
[----:B---3--:R-:W-:Y:S11]  /*3e00*/  @P2 BRA `(.L_x_78) ;  /* 0x00000000000c2947 */ /* 0x008ff60003800000 */
[----:B-1----:R-:W-:Y:S04]  /*3e10*/  SHF.L.U32 R4, R2, 0x1f, RZ ;  /* 0x0000001f02047819 */ /* 0x002fe800000006ff */
[----:B------:R-:W1:Y:S02]  /*3e20*/  SYNCS.PHASECHK.TRANS64.TRYWAIT P0, [UR5], R4 ;  /* 0x00000004ff0075a7 */ /* 0x000e640008001105 */
[----:B-1----:R-:W-:Y:S05]  /*3e30*/  @!P0 BRA `(.L_x_79) ;  /* 0x0000004400688947 */ /* 0x002fea0003800000 */
.L_x_78:
[----:B------:R-:W-:Y:S01]  /*3e40*/  UISETP.NE.AND UP0, UPT, UR24, 0x1, UPT ;  /* 0x000000011800788c */ /* 0x000fe2000bf05270 */
[----:B------:R-:W-:Y:S01]  /*3e50*/  PLOP3.LUT P2, PT, PT, PT, PT, 0x80, 0x8 ;  /* 0x000000000008781c */ /* 0x000fe20003f4f070 */
[----:B------:R-:W-:Y:S02]  /*3e60*/  UIADD3 UR4, UPT, UPT, UR10, 0x1, URZ ;  /* 0x000000010a047890 */ /* 0x000fe4000fffe0ff */
[----:B------:R-:W-:Y:S02]  /*3e70*/  UIADD3 UR25, UPT, UPT, UR5, 0x50, URZ ;  /* 0x0000005005197890 */ /* 0x000fe4000fffe0ff */
[----:B------:R-:W-:Y:S01]  /*3e80*/  UISETP.NE.AND UP1, UPT, UR4, 0xa, UPT ;  /* 0x0000000a0400788c */ /* 0x000fe2000bf25270 */
[----:B------:R-:W-:Y:S01]  /*3e90*/  PLOP3.LUT P0, PT, PT, PT, UP0, 0x80, 0x8 ;  /* 0x000000000008781c */ /* 0x000fe20003f0f008 */
[----:B------:R-:W-:Y:S02]  /*3ea0*/  UIADD3 UR22, UPT, UPT, UR22, 0x1, URZ ;  /* 0x0000000116167890 */ /* 0x000fe4000fffe0ff */
[----:B------:R-:W-:Y:S02]  /*3eb0*/  USEL UR6, URZ, 0x1, UP1 ;  /* 0x00000001ff067887 */ /* 0x000fe40008800000 */
[----:B------:R-:W-:Y:S02]  /*3ec0*/  USEL UR23, UR4, URZ, UP1 ;  /* 0x000000ff04177287 */ /* 0x000fe40008800000 */
[----:B------:R-:W-:Y:S02]  /*3ed0*/  UIADD3 UR24, UPT, UPT, UR24, -0x1, URZ ;  /* 0xffffffff18187890 */ /* 0x000fe4000fffe0ff */
[----:B------:R-:W-:Y:S01]  /*3ee0*/  @UP0 ULEA UR4, UR23, UR26, 0x3 ;  /* 0x0000001a17040291 */ /* 0x000fe2000f8e18ff */
[----:B------:R-:W-:Y:S01]  /*3ef0*/  LOP3.LUT R2, R2, UR6, RZ, 0x3c, !PT ;  /* 0x0000000602027c12 */ /* 0x000fe2000f8e3cff */
[----:B------:R-:W-:Y:S02]  /*3f00*/  ULEA UR6, UR10, UR30, 0x8 ;  /* 0x0000001e0a067291 */ /* 0x000fe4000f8e40ff */
[----:B------:R-:W-:Y:S01]  /*3f10*/  UISETP.NE.AND UP0, UPT, UR22, UR27, UPT ;  /* 0x0000001b1600728c */ /* 0x000fe2000bf05270 */
[----:B-1----:R-:W-:Y:S01]  /*3f20*/  @P0 SHF.L.U32 R0, R2, 0x1f, RZ ;  /* 0x0000001f02000819 */ /* 0x002fe200000006ff */
[----:B------:R-:W-:Y:S02]  /*3f30*/  UIADD3 UR20, UPT, UPT, UR6, 0x2, URZ ;  /* 0x0000000206147890 */ /* 0x000fe4000fffe0ff */
[----:B------:R-:W-:Y:S01]  /*3f40*/  UIADD3 UR16, UPT, UPT, UR6, 0x4, URZ ;  /* 0x0000000406107890 */ /* 0x000fe2000fffe0ff */
[----:B------:R2:W3:Y:S01]  /*3f50*/  @P0 SYNCS.PHASECHK.TRANS64.TRYWAIT P2, [UR4], R0 ;  /* 0x00000000ff0005a7 */ /* 0x0004e20008041104 */
[----:B------:R-:W-:Y:S02]  /*3f60*/  ULEA UR4, UR10, UR29, 0xa ;  /* 0x0000001d0a047291 */ /* 0x000fe4000f8e50ff */
[----:B------:R-:W-:Y:S02]  /*3f70*/  UIADD3 UR12, UPT, UPT, UR6, 0x6, URZ ;  /* 0x00000006060c7890 */ /* 0x000fe4000fffe0ff */
[----:B------:R-:W-:Y:S02]  /*3f80*/  UIADD3 UR18, UPT, UPT, UR4, 0x2, URZ ;  /* 0x0000000204127890 */ /* 0x000fe4000fffe0ff */
[----:B------:R-:W-:Y:S02]  /*3f90*/  UIADD3 UR14, UPT, UPT, UR4, 0x4, URZ ;  /* 0x00000004040e7890 */ /* 0x000fe4000fffe0ff */
[----:B------:R-:W-:Y:S01]  /*3fa0*/  UIADD3 UR8, UPT, UPT, UR4, 0x6, URZ ;  /* 0x0000000604087890 */ /* 0x000fe2000fffe0ff */
[----:B------:R-:W-:Y:S01]  /*3fb0*/  UMOV UR7, 0x40004040 ;  /* 0x4000404000077882 */ /* 0x000fe20000000000 */
[----:B------:R-:W-:Y:S01]  /*3fc0*/  UMOV UR5, 0x40004040 ;  /* 0x4000404000057882 */ /* 0x000fe20000000000 */
[----:B------:R-:W-:Y:S01]  /*3fd0*/  UMOV UR21, 0x40004040 ;  /* 0x4000404000157882 */ /* 0x000fe20000000000 */
[----:B------:R2:W-:Y:S01]  /*3fe0*/  UTCIMMA.2CTA gdesc[UR4], gdesc[UR6], tmem[UR11], tmem[UR40], idesc[UR41], UP2 ;  /* 0x00ff2806040075ea */ /* 0x0005e2000920010b */
[----:B------:R-:W-:Y:S01]  /*3ff0*/  UPLOP3.LUT UP2, UPT, UPT, UPT, UPT, 0x80, 0x8 ;  /* 0x000000000008789c */ /* 0x000fe20003f4f070 */
[----:B------:R-:W-:Y:S01]  /*4000*/  UMOV UR19, 0x40004040 ;  /* 0x4000404000137882 */ /* 0x000fe20000000000 */
[----:B------:R-:W-:Y:S01]  /*4010*/  UMOV UR17, 0x40004040 ;  /* 0x4000404000117882 */ /* 0x000fe20000000000 */
[----:B------:R2:W-:Y:S01]  /*4020*/  UTCIMMA.2CTA gdesc[UR18], gdesc[UR20], tmem[UR11], tmem[UR38], idesc[UR39], UPT ;  /* 0x00ff2614120075ea */ /* 0x0005e2000ba0010b */
[----:B------:R-:W-:Y:S01]  /*4030*/  UMOV UR15, 0x40004040 ;  /* 0x40004040000f7882 */ /* 0x000fe20000000000 */
[----:B------:R-:W-:Y:S01]  /*4040*/  UMOV UR13, 0x40004040 ;  /* 0x40004040000d7882 */ /* 0x000fe20000000000 */
[----:B------:R-:W-:Y:S01]  /*4050*/  UMOV UR9, 0x40004040 ;  /* 0x4000404000097882 */ /* 0x000fe20000000000 */
[----:B------:R2:W-:Y:S01]  /*4060*/  UTCIMMA.2CTA gdesc[UR14], gdesc[UR16], tmem[UR11], tmem[UR36], idesc[UR37], UPT ;  /* 0x00ff24100e0075ea */ /* 0x0005e2000ba0010b */
[----:B------:R2:W-:Y:S01]  /*4070*/  UTCIMMA.2CTA gdesc[UR8], gdesc[UR12], tmem[UR11], tmem[UR34], idesc[UR35], UPT ;  /* 0x00ff220c080075ea */ /* 0x0005e2000ba0010b */
[----:B------:R2:W-:Y:S01]  /*4080*/  UTCBAR.2CTA.MULTICAST [UR25], URZ, UR28 ;  /* 0x000000ff190073e9 */ /* 0x0005e2000820081c */
[----:B------:R-:W-:Y:S01]  /*4090*/  UMOV UR10, UR23 ;  /* 0x00000017000a7c82 */ /* 0x000fe20008000000 */
[----:B------:R-:W-:Y:S05]  /*40a0*/  BRA.U UP0, `(.L_x_80) ;  /* 0xfffffffd00507547 */ /* 0x000fea000b83ffff */
.L_x_77:
[----:B--2---:R-:W-:Y:S01]  /*40b0*/  UIADD3 UR4, UPT, UPT, UR31, 0xe0, URZ ;  /* 0x000000e01f047890 */ /* 0x004fe2000fffe0ff */
[----:B------:R-:W-:-:S08]  /*40c0*/  UMOV UR22, UR27 ;  /* 0x0000001b00167c82 */ /* 0x000fd00008000000 */
[----:B------:R2:W-:Y:S01]  /*40d0*/  UTCBAR.2CTA.MULTICAST [UR4], URZ, UR42 ;  /* 0x000000ff040073e9 */ /* 0x0005e2000820082a */
[----:B------:R-:W-:Y:S02]  /*40e0*/  NOP ;  /* 0x0000000000007918 */ /* 0x000fe40000000000 */
.L_x_75:
[----:B--2---:R-:W-:Y:S01]  /*40f0*/  UIADD3 UR4, UPT, UPT, UR32, 0x1, URZ ;  /* 0x0000000120047890 */ /* 0x004fe2000fffe0ff */
[----:B------:R-:W-:-:S03]  /*4100*/  ISETP.NE.AND P0, PT, R8, 0x2, PT ;  /* 0x000000020800780c */ /* 0x000fc60003f05270 */
[----:B------:R-:W-:Y:S01]  /*4110*/  UISETP.NE.AND UP0, UPT, UR4, 0x4, UPT ;  /* 0x000000040400788c */ /* 0x000fe2000bf05270 */
[----:B-1----:R-:W-:Y:S02]  /*4120*/  SEL R0, RZ, 0x1, P0 ;  /* 0x00000001ff007807 */ /* 0x002fe40000000000 */
[----:B------:R-:W-:Y:S01]  /*4130*/  SEL R8, R8, RZ, P0 ;  /* 0x000000ff08087207 */ /* 0x000fe20000000000 */
[----:B------:R-:W-:Y:S01]  /*4140*/  USEL UR5, URZ, 0x1, UP0 ;  /* 0x00000001ff057887 */ /* 0x000fe20008000000 */
[----:B------:R-:W-:Y:S01]  /*4150*/  LOP3.LUT R3, R3, R0, RZ, 0x3c, !PT ;  /* 0x0000000003037212 */ /* 0x000fe200078e3cff */
[----:B------:R-:W-:-:S04]  /*4160*/  USEL UR32, UR4, URZ, UP0 ;  /* 0x000000ff04207287 */ /* 0x000fc80008000000 */
[----:B------:R-:W-:Y:S01]  /*4170*/  LOP3.LUT R9, R9, UR5, RZ, 0x3c, !PT ;  /* 0x0000000509097c12 */ /* 0x000fe2000f8e3cff */
[----:B------:R-:W-:Y:S07]  /*4180*/  @P1 BRA `(.L_x_81) ;  /* 0xfffffff800881947 */ /* 0x000fee000383ffff */
[----:B------:R-:W1:Y:S01]  /*4190*/  S2UR UR8, SR_CgaCtaId ;  /* 0x00000000000879c3 */ /* 0x000e620000008800 */
[----:B------:R-:W-:Y:S01]  /*41a0*/  ELECT P0, URZ, PT ;  /* 0x0000000000ff782f */ /* 0x000fe20003800000 */
[----:B------:R-:W-:Y:S01]  /*41b0*/  HFMA2 R0, -RZ, RZ, 0, 5.9604644775390625e-08 ;  /* 0x00000001ff007431 */ /* 0x000fe200000001ff */
[----:B------:R-:W-:-:S05]  /*41c0*/  UMOV UR4, 0x40 ;  /* 0x0000004000047882 */ /* 0x000fca0000000000 */
[----:B------:R-:W-:Y:S01]  /*41d0*/  UVIRTCOUNT.DEALLOC.SMPOOL 0x80 ;  /* 0x000000800000784c */ /* 0x000fe20000000000 */
[----:B------:R-:W-:Y:S02]  /*41e0*/  UISETP.NE.AND UP1, UPT, UR47, URZ, UPT ;  /* 0x000000ff2f00728c */ /* 0x000fe4000bf25270 */
[----:B-1----:R-:W-:-:S09]  /*41f0*/  ULEA UR8, UR8, UR4, 0x18 ;  /* 0x0000000408087291 */ /* 0x002fd2000f8ec0ff */
[----:B------:R1:W-:Y:S01]  /*4200*/  @P0 STS.U8 [UR8+0x1c], R0 ;  /* 0x00001c00ff000988 */ /* 0x0003e20008000008 */
[----:B------:R-:W-:Y:S05]  /*4210*/  BRA.U UP1, `(.L_x_82) ;  /* 0x0000000101a07547 */ /* 0x000fea000b800000 */
[----:B------:R-:W-:Y:S01]  /*4220*/  UIADD3 UR7, UPT, UPT, UR26, 0x100, URZ ;  /* 0x000001001a077890 */ /* 0x000fe2000fffe0ff */
[----:B------:R-:W-:-:S03]  /*4230*/  SHF.L.U32 R2, R9, 0x1f, RZ ;  /* 0x0000001f09027819 */ /* 0x000fc600000006ff */
[----:B------:R-:W-:-:S09]  /*4240*/  ULEA UR4, UR32, UR7, 0x3 ;  /* 0x0000000720047291 */ /* 0x000fd2000f8e18ff */
[----:B------:R-:W2:Y:S02]  /*4250*/  SYNCS.PHASECHK.TRANS64.TRYWAIT P0, [UR4], R2 ;  /* 0x00000002ff0075a7 */ /* 0x000ea40008001104 */
[----:B--2---:R-:W-:Y:S05]  /*4260*/  @!P0 BRA `(.L_x_83) ;  /* 0x0000004000748947 */ /* 0x004fea0003800000 */
.L_x_155:
        /* <DEDUP_REMOVED lines=9> */
.L_x_157:
        /* <DEDUP_REMOVED lines=9> */
.L_x_159:
[----:B------:R-:W-:-:S04]  /*4390*/  UIADD3 UR4, UPT, UPT, UR4, 0x1, URZ ;  /* 0x0000000104047890 */ /* 0x000fc8000fffe0ff */
[----:B------:R-:W-:-:S04]  /*43a0*/  UISETP.NE.AND UP0, UPT, UR4, 0x4, UPT ;  /* 0x000000040400788c */ /* 0x000fc8000bf05270 */
[----:B------:R-:W-:Y:S02]  /*43b0*/  USEL UR5, URZ, 0x1, UP0 ;  /* 0x00000001ff057887 */ /* 0x000fe40008000000 */
[----:B------:R-:W-:-:S04]  /*43c0*/  USEL UR4, UR4, URZ, UP0 ;  /* 0x000000ff04047287 */ /* 0x000fc80008000000 */
[----:B------:R-:W-:Y:S01]  /*43d0*/  ULEA UR4, UR4, UR7, 0x3 ;  /* 0x0000000704047291 */ /* 0x000fe2000f8e18ff */
[----:B------:R-:W-:-:S04]  /*43e0*/  LOP3.LUT R2, R2, UR5, RZ, 0x3c, !PT ;  /* 0x0000000502027c12 */ /* 0x000fc8000f8e3cff */
[----:B------:R-:W-:Y:S01]  /*43f0*/  SHF.L.U32 R2, R2, 0x1f, RZ ;  /* 0x0000001f02027819 */ /* 0x000fe200000006ff */
[----:B-1----:R-:W-:-:S04]  /*4400*/  IMAD.U32 R0, RZ, RZ, UR4 ;  /* 0x00000004ff007e24 */ /* 0x002fc8000f8e00ff */
[----:B------:R1:W2:Y:S03]  /*4410*/  SYNCS.PHASECHK.TRANS64.TRYWAIT P0, [R0+URZ], R2 ;  /* 0x00000002000075a7 */ /* 0x0002a600080011ff */
[----:B--2---:R-:W-:Y:S05]  /*4420*/  @!P0 NANOSLEEP.SYNCS 0x989680 ;  /* 0x009896800000895d */ /* 0x004fea0003900000 */
[----:B------:R-:W2:Y:S02]  /*4430*/  @!P0 SYNCS.PHASECHK.TRANS64 P0, [R0+URZ], R2 ;  /* 0x00000002000085a7 */ /* 0x000ea400080010ff */
[----:B--2---:R-:W-:Y:S05]  /*4440*/  @P0 BRA `(.L_x_86) ;  /* 0x0000000000200947 */ /* 0x004fea0003800000 */
.L_x_87:
[----:B--2---:R2:W4:Y:S02]  /*4450*/  SYNCS.PHASECHK.TRANS64.TRYWAIT P0, [R0+URZ], R2 ;  /* 0x00000002000075a7 */ /* 0x00452400080011ff */
[----:B----4-:R-:W-:Y:S05]  /*4460*/  @!P0 NANOSLEEP.SYNCS 0x989680 ;  /* 0x009896800000895d */ /* 0x010fea0003900000 */
[----:B------:R-:W4:Y:S02]  /*4470*/  @!P0 SYNCS.PHASECHK.TRANS64 P0, [R0+URZ], R2 ;  /* 0x00000002000085a7 */ /* 0x000f2400080010ff */
[----:B----4-:R-:W-:Y:S05]  /*4480*/  @!P0 BRA `(.L_x_87) ;  /* 0xfffffffc00f08947 */ /* 0x010fea000383ffff */
[----:B------:R-:W-:Y:S05]  /*4490*/  BRA `(.L_x_86) ;  /* 0x00000000000c7947 */ /* 0x000fea0003800000 */
.L_x_82:
[----:B------:R-:W-:-:S04]  /*44a0*/  UIADD3 UR4, UPT, UPT, UR26, 0x140, URZ ;  /* 0x000001401a047890 */ /* 0x000fc8000fffe0ff */
[----:B------:R-:W-:-:S09]  /*44b0*/  UPRMT UR4, UR48, 0x654, UR4 ;  /* 0x0000065430047896 */ /* 0x000fd20008000004 */
[----:B------:R-:W-:Y:S03]  /*44c0*/  SYNCS.ARRIVE.TRANS64.RED.A1T0 RZ, [UR4], RZ ;  /* 0x000000ffffff79a7 */ /* 0x000fe60008100404 */
.L_x_86:
[----:B-12---:R-:W-:Y:S01]  /*44d0*/  SHF.L.U32 R2, RZ, 0x1f, RZ ;  /* 0x0000001fff027819 */ /* 0x006fe200000006ff */
[----:B------:R-:W-:Y:S01]  /*44e0*/  UIADD3 UR4, UPT, UPT, UR26, 0x140, URZ ;  /* 0x000001401a047890 */ /* 0x000fe2000fffe0ff */
[----:B------:R-:W-:Y:S02]  /*44f0*/  PLOP3.LUT P0, PT, PT, PT, UP1, 0x80, 0x8 ;  /* 0x000000000008781c */ /* 0x000fe40003f0f018 */
[----:B------:R-:W1:Y:S02]  /*4500*/  SYNCS.PHASECHK.TRANS64.TRYWAIT P1, [UR26+0x140], R2 ;  /* 0x00014002ff0075a7 */ /* 0x000e64000802111a */
[----:B-1----:R-:W-:Y:S09]  /*4510*/  @!P1 BRA `(.L_x_88) ;  /* 0x0000004000109947 */ /* 0x002ff20003800000 */
.L_x_161:
[----:B------:R-:W-:Y:S01]  /*4520*/  @!UP1 UPRMT UR4, UR48, 0x654, UR4 ;  /* 0x0000065430049896 */ /* 0x000fe20008000004 */
[----:B------:R-:W-:Y:S01]  /*4530*/  UMOV UR5, 0xffff ;  /* 0x0000ffff00057882 */ /* 0x000fe20000000000 */
[----:B------:R-:W-:-:S07]  /*4540*/  UMOV UR6, 0x1 ;  /* 0x0000000100067882 */ /* 0x000fce0000000000 */
[----:B------:R-:W-:Y:S01]  /*4550*/  @!P0 SYNCS.ARRIVE.TRANS64.RED.A1T0 RZ, [UR4], RZ ;  /* 0x000000ffffff89a7 */ /* 0x000fe20008100404 */
[----:B------:R-:W-:Y:S01]  /*4560*/  NOP ;  /* 0x0000000000007918 */ /* 0x000fe20000000000 */
[----:B-1----:R-:W1:Y:S01]  /*4570*/  LDS R0, [UR8+0x14] ;  /* 0x00001408ff007984 */ /* 0x002e620008000800 */
[----:B------:R-:W-:-:S04]  /*4580*/  ULOP3.LUT UR4, UR44, 0xffff, URZ, 0xc0, !UPT ;  /* 0x0000ffff2c047892 */ /* 0x000fc8000f8ec0ff */
[----:B------:R-:W-:-:S04]  /*4590*/  USHF.R.U32.HI UR4, URZ, 0x5, UR4 ;  /* 0x00000005ff047899 */ /* 0x000fc80008011604 */
[----:B------:R-:W-:Y:S02]  /*45a0*/  USHF.L.U32 UR5, UR5, UR4, URZ ;  /* 0x0000000405057299 */ /* 0x000fe400080006ff */
[----:B------:R-:W-:-:S04]  /*45b0*/  USHF.L.U32 UR4, UR6, UR4, URZ ;  /* 0x0000000406047299 */ /* 0x000fc800080006ff */
[----:B-1----:R-:W-:-:S04]  /*45c0*/  LOP3.LUT R0, R0, UR5, RZ, 0xc0, !PT ;  /* 0x0000000500007c12 */ /* 0x002fc8000f8ec0ff */
[----:B------:R-:W-:-:S13]  /*45d0*/  ISETP.NE.AND P0, PT, R0, UR5, PT ;  /* 0x0000000500007c0c */ /* 0x000fda000bf05270 */
[----:B------:R-:W-:Y:S05]  /*45e0*/  @P0 BRA `(.L_x_89) ;  /* 0x0000000000580947 */ /* 0x000fea0003800000 */
[----:B------:R-:W1:Y:S02]  /*45f0*/  LDS R0, [UR8+0x18] ;  /* 0x00001808ff007984 */ /* 0x000e640008000800 */
[----:B-1----:R-:W-:-:S04]  /*4600*/  LOP3.LUT R0, R0, UR4, RZ, 0xc0, !PT ;  /* 0x0000000400007c12 */ /* 0x002fc8000f8ec0ff */
[----:B------:R-:W-:-:S13]  /*4610*/  ISETP.NE.AND P0, PT, R0, UR4, PT ;  /* 0x0000000400007c0c */ /* 0x000fda000bf05270 */
[----:B------:R-:W-:Y:S05]  /*4620*/  @P0 BRA `(.L_x_90) ;  /* 0x00000000003c0947 */ /* 0x000fea0003800000 */
[----:B------:R-:W1:Y:S01]  /*4630*/  S2R R2, SR_LANEID ;  /* 0x0000000000027919 */ /* 0x000e620000000000 */
[----:B------:R-:W-:-:S06]  /*4640*/  ULOP3.LUT UR5, URZ, UR5, URZ, 0x33, !UPT ;  /* 0x00000005ff057292 */ /* 0x000fcc000f8e33ff */
[----:B------:R-:W-:-:S04]  /*4650*/  IMAD.U32 R0, RZ, RZ, UR5 ;  /* 0x00000005ff007e24 */ /* 0x000fc8000f8e00ff */
[----:B------:R2:W4:Y:S02]  /*4660*/  REDUX UR7, R0 ;  /* 0x00000000000773c4 */ /* 0x0005240000000000 */
[----:B------:R1:W-:Y:S01]  /*4670*/  UTCATOMSWS.AND URZ, UR5 ;  /* 0x0000000500ff79e3 */ /* 0x0003e20008000000 */
[----:B--2---:R-:W-:Y:S01]  /*4680*/  LOP3.LUT R0, RZ, UR4, RZ, 0x33, !PT ;  /* 0x00000004ff007c12 */ /* 0x004fe2000f8e33ff */
[----:B------:R-:W-:Y:S02]  /*4690*/  VOTEU.ANY UR4, UPT, PT ;  /* 0x0000000000047886 */ /* 0x000fe400038e0100 */
[----:B------:R-:W-:Y:S02]  /*46a0*/  UFLO.U32 UR4, UR4 ;  /* 0x00000004000472bd */ /* 0x000fe400080e0000 */
[----:B------:R-:W2:Y:S04]  /*46b0*/  REDUX UR6, R0 ;  /* 0x00000000000673c4 */ /* 0x000ea80000000000 */
[----:B-1----:R-:W-:-:S02]  /*46c0*/  ISETP.EQ.U32.AND P0, PT, R2, UR4, PT ;  /* 0x0000000402007c0c */ /* 0x002fc4000bf02070 */
[----:B----4-:R-:W-:-:S11]  /*46d0*/  MOV R2, UR7 ;  /* 0x0000000700027c02 */ /* 0x010fd60008000f00 */
[----:B------:R1:W-:Y:S01]  /*46e0*/  @P0 ATOMS.AND RZ, [UR8+0x14], R2 ;  /* 0x00001402ffff098c */ /* 0x0003e2000a800008 */
[----:B--2---:R-:W-:-:S05]  /*46f0*/  IMAD.U32 R0, RZ, RZ, UR6 ;  /* 0x00000006ff007e24 */ /* 0x004fca000f8e00ff */
[----:B------:R1:W-:Y:S01]  /*4700*/  @P0 ATOMS.AND RZ, [UR8+0x18], R0 ;  /* 0x00001800ffff098c */ /* 0x0003e2000a800008 */
[----:B------:R-:W-:Y:S05]  /*4710*/  BRA `(.L_x_91) ;  /* 0x0000000000147947 */ /* 0x000fea0003800000 */
.L_x_90:
[----:B------:R-:W-:Y:S02]  /*4720*/  MOV R2, 0x4740 ;  /* 0x0000474000027802 */ /* 0x000fe40000000f00 */
[----:B---3-5:R-:W-:Y:S05]  /*4730*/  CALL.REL.NOINC `($__internal_0_$__cuda_sm10x_tcgen05_guardrail_trap_col_being_dealloced_not_returned_by_alloc) ;  /* 0x0000004000247944 */ /* 0x028fea0003c00000 */
[----:B------:R-:W-:Y:S05]  /*4740*/  BRA `(.L_x_91) ;  /* 0x0000000000087947 */ /* 0x000fea0003800000 */
.L_x_89:
[----:B------:R-:W-:Y:S02]  /*4750*/  MOV R2, 0x4770 ;  /* 0x0000477000027802 */ /* 0x000fe40000000f00 */
[----:B---3-5:R-:W-:Y:S05]  /*4760*/  CALL.REL.NOINC `($__internal_2_$__cuda_sm10x_tcgen05_guardrail_trap_unallocated_columns_being_dealloced) ;  /* 0x0000004000307944 */ /* 0x028fea0003c00000 */
.L_x_91:
[----:B------:R-:W-:Y:S01]  /*4770*/  NOP ;  /* 0x0000000000007918 */ /* 0x000fe20000000000 */
[----:B------:R-:W-:Y:S05]  /*4780*/  EXIT ;  /* 0x000000000000794d */ /* 0x000fea0003800000 */
.L_x_62:
[----:B------:R-:W-:-:S09]  /*4790*/  UISETP.NE.OR UP0, UPT, UR20, 0x3, !UP4 ;  /* 0x000000031400788c */ /* 0x000fd2000e705670 */
[----:B------:R-:W-:Y:S05]  /*47a0*/  BRA.U UP0, `(.L_x_92) ;  /* 0x0000000d00307547 */ /* 0x000fea000b800000 */
[----:B------:R-:W2:Y:S01]  /*47b0*/  LDCU.64 UR4, c[0x0][0x888] ;  /* 0x00011100ff0477ac */ /* 0x000ea20008000a00 */
[----:B------:R-:W3:Y:S01]  /*47c0*/  LDC.64 R12, c[0x0][0x348] ;  /* 0x0000d200ff0c7b82 */ /* 0x000ee20000000a00 */
[----:B------:R-:W-:Y:S02]  /*47d0*/  HFMA2 R9, -RZ, RZ, 0, 0 ;  /* 0x00000000ff097431 */ /* 0x000fe400000001ff */
[----:B------:R-:W-:Y:S01]  /*47e0*/  IMAD.MOV.U32 R11, RZ, RZ, 0x1 ;  /* 0x00000001ff0b7424 */ /* 0x000fe200078e00ff */
[----:B------:R-:W4:Y:S01]  /*47f0*/  LDCU UR33, c[0x0][0x370] ;  /* 0x00006e00ff2177ac */ /* 0x000f220008000800 */
[----:B------:R-:W-:Y:S01]  /*4800*/  IMAD.MOV.U32 R10, RZ, RZ, RZ ;  /* 0x000000ffff0a7224 */ /* 0x000fe200078e00ff */
[----:B------:R-:W-:Y:S01]  /*4810*/  MOV R8, 0x2000 ;  /* 0x0000200000087802 */ /* 0x000fe20000000f00 */
[----:B------:R-:W4:Y:S01]  /*4820*/  LDCU.128 UR28, c[0x0][0xb10] ;  /* 0x00016200ff1c77ac */ /* 0x000f220008000c00 */
[----:B------:R-:W1:Y:S01]  /*4830*/  LDCU UR32, c[0x0][0x374] ;  /* 0x00006e80ff2077ac */ /* 0x000e620008000800 */
[----:B------:R-:W1:Y:S01]  /*4840*/  LDCU.64 UR26, c[0x0][0x890] ;  /* 0x00011200ff1a77ac */ /* 0x000e620008000a00 */
[----:B--2---:R-:W-:Y:S01]  /*4850*/  UISETP.NE.U32.AND UP0, UPT, UR4, URZ, UPT ;  /* 0x000000ff0400728c */ /* 0x004fe2000bf05070 */
[----:B------:R-:W2:Y:S01]  /*4860*/  LDCU UR16, c[0x0][0xb0c] ;  /* 0x00016180ff1077ac */ /* 0x000ea20008000800 */
[----:B------:R-:W3:Y:S01]  /*4870*/  LDCU UR38, c[0x0][0xb20] ;  /* 0x00016400ff2677ac */ /* 0x000ee20008000800 */
[----:B------:R-:W3:Y:S01]  /*4880*/  LDCU UR4, c[0x0][0xb30] ;  /* 0x00016600ff0477ac */ /* 0x000ee20008000800 */
[----:B------:R-:W-:Y:S01]  /*4890*/  UMOV UR17, 0x400 ;  /* 0x0000040000117882 */ /* 0x000fe20000000000 */
[----:B----4-:R-:W-:-:S02]  /*48a0*/  UIMAD.WIDE.U32 UR6, UR33, UR28, URZ ;  /* 0x0000001c210672a5 */ /* 0x010fc4000f8e00ff */
[----:B-1----:R-:W-:Y:S02]  /*48b0*/  UIMAD.WIDE.U32 UR8, UR32, UR31, URZ ;  /* 0x0000001f200872a5 */ /* 0x002fe4000f8e00ff */
[----:B------:R-:W-:Y:S02]  /*48c0*/  ULEA UR17, UR55, UR17, 0x18 ;  /* 0x0000001137117291 */ /* 0x000fe4000f8ec0ff */
[----:B------:R-:W-:Y:S02]  /*48d0*/  UISETP.NE.AND.EX UP5, UPT, UR5, URZ, UPT, UP0 ;  /* 0x000000ff0500728c */ /* 0x000fe4000bfa5300 */
[----:B------:R-:W-:Y:S02]  /*48e0*/  UISETP.NE.U32.AND UP6, UPT, UR26, URZ, UPT ;  /* 0x000000ff1a00728c */ /* 0x000fe4000bfc5070 */
[----:B------:R-:W-:Y:S02]  /*48f0*/  UIADD3 UR5, UPT, UPT, UR17, 0xa0, URZ ;  /* 0x000000a011057890 */ /* 0x000fe4000fffe0ff */
[----:B------:R-:W-:Y:S01]  /*4900*/  UISETP.NE.AND UP0, UPT, UR42, 0x1, UPT ;  /* 0x000000012a00788c */ /* 0x000fe2000bf05270 */
[----:B------:R-:W-:Y:S01]  /*4910*/  UMOV UR35, UR7 ;  /* 0x0000000700237c82 */ /* 0x000fe20008000000 */
[----:B------:R-:W-:Y:S01]  /*4920*/  UMOV UR34, UR9 ;  /* 0x0000000900227c82 */ /* 0x000fe20008000000 */
[----:B--2---:R-:W-:-:S02]  /*4930*/  UISETP.NE.AND UP0, UPT, UR16, 0x1, UPT ;  /* 0x000000011000788c */ /* 0x004fc4000bf05270 */
[----:B------:R-:W-:Y:S02]  /*4940*/  UPLOP3.LUT UP4, UPT, UPT, UPT, UPT, 0x40, 0x4 ;  /* 0x000000000004789c */ /* 0x000fe40003f8e870 */
[----:B------:R-:W-:Y:S01]  /*4950*/  UISETP.GE.AND UP2, UPT, UR42, 0x1, UPT ;  /* 0x000000012a00788c */ /* 0x000fe2000bf46270 */
[----:B------:R-:W1:Y:S01]  /*4960*/  LDCU.64 UR14, c[0x0][0xb28] ;  /* 0x00016500ff0e77ac */ /* 0x000e620008000a00 */
[----:B------:R-:W-:Y:S02]  /*4970*/  UISETP.NE.AND.EX UP6, UPT, UR27, URZ, UPT, UP6 ;  /* 0x000000ff1b00728c */ /* 0x000fe4000bfc5360 */
[----:B------:R-:W-:Y:S02]  /*4980*/  UPRMT UR55, UR55, 0x654, UR5 ;  /* 0x0000065437377896 */ /* 0x000fe40008000005 */
[----:B------:R-:W-:Y:S02]  /*4990*/  USHF.R.U32.HI UR35, URZ, UR29, UR35 ;  /* 0x0000001dff237299 */ /* 0x000fe40008011623 */
[----:B---3--:R-:W-:-:S02]  /*49a0*/  USHF.R.U32.HI UR34, URZ, UR38, UR34 ;  /* 0x00000026ff227299 */ /* 0x008fc40008011622 */
[----:B------:R-:W-:Y:S02]  /*49b0*/  UISETP.NE.AND UP0, UPT, UR30, 0x1, UPT ;  /* 0x000000011e00788c */ /* 0x000fe4000bf05270 */
[----:B------:R-:W-:-:S11]  /*49c0*/  UISETP.NE.AND UP3, UPT, UR4, 0x1, UPT ;  /* 0x000000010400788c */ /* 0x000fd6000bf65270 */
.L_x_100:
[C---:B------:R-:W-:Y:S02]  /*49d0*/  LEA R3, R10.reuse, UR17, 0x3 ;  /* 0x000000110a037c11 */ /* 0x040fe4000f8e18ff */
[----:B------:R-:W-:Y:S02]  /*49e0*/  SHF.L.U32 R0, R9, 0x1f, RZ ;  /* 0x0000001f09007819 */ /* 0x000fe400000006ff */
[----:B------:R-:W-:Y:S02]  /*49f0*/  LEA R4, R10, UR17, 0x4 ;  /* 0x000000110a047c11 */ /* 0x000fe4000f8e20ff */
[----:B--2---:R-:W2:Y:S02]  /*4a00*/  SYNCS.PHASECHK.TRANS64.TRYWAIT P0, [R3+URZ+0xc0], R0 ;  /* 0x0000c000030075a7 */ /* 0x004ea400080011ff */
[----:B--2---:R-:W-:Y:S05]  /*4a10*/  @!P0 BRA `(.L_x_93) ;  /* 0x0000003800e88947 */ /* 0x004fea0003800000 */
.L_x_162:
[----:B------:R-:W3:Y:S01]  /*4a20*/  LDS.128 R4, [R4+0x150] ;  /* 0x0001500004047984 */ /* 0x000ee20000000c00 */
[----:B------:R-:W-:Y:S01]  /*4a30*/  UISETP.GE.AND UP0, UPT, UR42, 0x1, UPT ;  /* 0x000000012a00788c */ /* 0x000fe2000bf06270 */
[----:B------:R-:W-:Y:S01]  /*4a40*/  @!PT LDS RZ, [RZ] ;  /* 0x00000000fffff984 */ /* 0x000fe20000000800 */
[----:B------:R-:W-:Y:S01]  /*4a50*/  @!PT LDS RZ, [RZ] ;  /* 0x00000000fffff984 */ /* 0x000fe20000000800 */
[----:B------:R-:W-:Y:S01]  /*4a60*/  @!PT LDS RZ, [RZ] ;  /* 0x00000000fffff984 */ /* 0x000fe20000000800 */
[----:B------:R-:W-:Y:S01]  /*4a70*/  @!PT LDS RZ, [RZ] ;  /* 0x00000000fffff984 */ /* 0x000fe20000000800 */
[----:B------:R4:W-:Y:S06]  /*4a80*/  MEMBAR.ALL.CTA ;  /* 0x0000000000007992 */ /* 0x0009ec0000008000 */
[----:B----4-:R-:W4:Y:S01]  /*4a90*/  FENCE.VIEW.ASYNC.S ;  /* 0x00000000000073c6 */ /* 0x010f220000000000 */
[----:B---3--:R-:W-:Y:S11]  /*4aa0*/  LOP3.LUT P0, RZ, R6, 0x1, RZ, 0xc0, !PT ;  /* 0x0000000106ff7812 */ /* 0x008ff6000780c0ff */
[----:B------:R-:W-:Y:S02]  /*4ab0*/  @!UPT UIADD3 URZ, UPT, UPT, URZ, URZ, URZ ;  /* 0x000000fffffff290 */ /* 0x000fe4000fffe0ff */
[----:B----4-:R-:W-:Y:S01]  /*4ac0*/  VOTEU.ANY UP2, P0 ;  /* 0x0000000000ff7886 */ /* 0x010fe20000040100 */
[----:B------:R-:W-:Y:S11]  /*4ad0*/  PLOP3.LUT P0, PT, PT, PT, UP2, 0x80, 0x8 ;  /* 0x000000000008781c */ /* 0x000ff60003f0f028 */
[----:B------:R-:W-:Y:S02]  /*4ae0*/  @!UPT UIADD3 URZ, UPT, UPT, URZ, URZ, URZ ;  /* 0x000000fffffff290 */ /* 0x000fe4000fffe0ff */
[----:B--2---:R-:W-:Y:S02]  /*4af0*/  @P0 SHF.R.U32.HI R0, RZ, 0x10, R5 ;  /* 0x00000010ff000819 */ /* 0x004fe40000011605 */
[----:B------:R-:W-:Y:S02]  /*4b00*/  @P0 MOV R2, R4 ;  /* 0x0000000400020202 */ /* 0x000fe40000000f00 */
[----:B------:R-:W-:Y:S01]  /*4b10*/  @P0 R2UR UR4, R0 ;  /* 0x00000000000402ca */ /* 0x000fe200000e0000 */
[----:B------:R-:W-:Y:S01]  /*4b20*/  VIADD R0, R3, 0xd0 ;  /* 0x000000d003007836 */ /* 0x000fe20000000000 */
[----:B------:R-:W-:Y:S02]  /*4b30*/  @P0 LOP3.LUT R4, R5, 0xffff, RZ, 0xc0, !PT ;  /* 0x0000ffff05040812 */ /* 0x000fe400078ec0ff */
[----:B------:R-:W-:Y:S02]  /*4b40*/  @P0 R2UR UR6, R2 ;  /* 0x00000000020602ca */ /* 0x000fe400000e0000 */
[----:B------:R-:W-:Y:S02]  /*4b50*/  PRMT R0, RZ, 0x654, R0 ;  /* 0x00000654ff007816 */ /* 0x000fe40000000000 */
[----:B------:R-:W-:Y:S02]  /*4b60*/  @P0 R2UR UR5, R4 ;  /* 0x00000000040502ca */ /* 0x000fe400000e0000 */
[----:B------:R2:W-:Y:S03]  /*4b70*/  SYNCS.ARRIVE.TRANS64.RED.A1T0 RZ, [R0+URZ], RZ ;  /* 0x000000ff00ff79a7 */ /* 0x0005e600081004ff */
[----:B------:R-:W-:Y:S04]  /*4b80*/  @UP2 UMOV UR25, UR4 ;  /* 0x0000000400192c82 */ /* 0x000fe80008000000 */
[----:B------:R-:W-:Y:S04]  /*4b90*/  @UP2 UMOV UR13, UR6 ;  /* 0x00000006000d2c82 */ /* 0x000fe80008000000 */
[----:B------:R-:W-:Y:S01]  /*4ba0*/  @UP2 UMOV UR7, UR5 ;  /* 0x0000000500072c82 */ /* 0x000fe20008000000 */
[----:B------:R-:W-:Y:S05]  /*4bb0*/  BRA.U !UP0, `(.L_x_94) ;  /* 0x0000000108c07547 */ /* 0x000fea000b800000 */
[----:B------:R-:W-:Y:S02]  /*4bc0*/  UIMAD.WIDE.U32 UR10, UR7, UR31, URZ ;  /* 0x0000001f070a72a5 */ /* 0x000fe4000f8e00ff */
[----:B------:R-:W-:Y:S02]  /*4bd0*/  UP2UR UR12, UPR, URZ, 0x4 ;  /* 0x00000004ff0c7883 */ /* 0x000fe40008000000 */
[----:B------:R-:W-:Y:S02]  /*4be0*/  UISETP.NE.AND UP2, UPT, UR30, 0x1, UPT ;  /* 0x000000011e00788c */ /* 0x000fe4000bf45270 */
[----:B------:R-:W-:Y:S02]  /*4bf0*/  UIMAD.WIDE.U32 UR18, UR13, UR28, URZ ;  /* 0x0000001c0d1272a5 */ /* 0x000fe4000f8e00ff */
[----:B------:R-:W-:Y:S02]  /*4c00*/  USEL UR4, UR32, UR34, !UP2 ;  /* 0x0000002220047287 */ /* 0x000fe4000d000000 */
[----:B------:R-:W-:Y:S02]  /*4c10*/  UISETP.NE.AND UP0, UPT, UR16, 0x1, UPT ;  /* 0x000000011000788c */ /* 0x000fe4000bf05270 */
[----:B------:R-:W-:Y:S02]  /*4c20*/  UP2UR UR24, UPR, URZ, 0x2 ;  /* 0x00000002ff187883 */ /* 0x000fe40008000000 */
[----:B------:R-:W-:Y:S02]  /*4c30*/  UISETP.NE.AND UP1, UPT, UR42, 0x1, UPT ;  /* 0x000000012a00788c */ /* 0x000fe4000bf25270 */
[----:B-1----:R-:W-:Y:S02]  /*4c40*/  UIMAD.WIDE.U32 UR20, UR4, UR14, URZ ;  /* 0x0000000e041472a5 */ /* 0x002fe4000f8e00ff */
[----:B------:R-:W-:Y:S01]  /*4c50*/  USEL UR8, UR33, UR35, !UP0 ;  /* 0x0000002321087287 */ /* 0x000fe2000c000000 */
[----:B------:R-:W-:Y:S02]  /*4c60*/  UMOV UR5, UR11 ;  /* 0x0000000b00057c82 */ /* 0x000fe40008000000 */
[----:B------:R-:W-:Y:S02]  /*4c70*/  USHF.R.U32.HI UR6, URZ, UR38, UR5 ;  /* 0x00000026ff067299 */ /* 0x000fe40008011605 */
[----:B------:R-:W-:Y:S02]  /*4c80*/  UIMAD.WIDE.U32 UR22, UR8, UR14, URZ ;  /* 0x0000000e081672a5 */ /* 0x000fe4000f8e00ff */
[----:B------:R-:W-:Y:S02]  /*4c90*/  USEL UR6, UR7, UR6, !UP2 ;  /* 0x0000000607067287 */ /* 0x000fe4000d000000 */
[----:B------:R-:W-:Y:S02]  /*4ca0*/  UISETP.NE.AND UP2, UPT, UR12, URZ, UPT ;  /* 0x000000ff0c00728c */ /* 0x000fe4000bf45270 */
[----:B------:R-:W-:Y:S01]  /*4cb0*/  UIMAD.WIDE.U32 UR10, UR6, UR14, URZ ;  /* 0x0000000e060a72a5 */ /* 0x000fe2000f8e00ff */
[----:B------:R-:W-:Y:S02]  /*4cc0*/  UMOV UR5, UR19 ;  /* 0x0000001300057c82 */ /* 0x000fe40008000000 */
[----:B------:R-:W-:Y:S03]  /*4cd0*/  USHF.R.U32.HI UR9, URZ, UR29, UR5 ;  /* 0x0000001dff097299 */ /* 0x000fe60008011605 */
[----:B------:R-:W-:Y:S02]  /*4ce0*/  UMOV UR5, UR21 ;  /* 0x0000001500057c82 */ /* 0x000fe40008000000 */
[----:B------:R-:W-:Y:S03]  /*4cf0*/  @UP1 USHF.R.U32.HI UR4, URZ, UR15, UR5 ;  /* 0x0000000fff041299 */ /* 0x000fe60008011605 */
[----:B------:R-:W-:Y:S01]  /*4d00*/  UMOV UR5, UR23 ;  /* 0x0000001700057c82 */ /* 0x000fe20008000000 */
[----:B------:R-:W-:Y:S02]  /*4d10*/  UIMAD UR4, UR42, UR4, URZ ;  /* 0x000000042a0472a4 */ /* 0x000fe4000f8e02ff */
[----:B------:R-:W-:Y:S02]  /*4d20*/  @UP1 USHF.R.U32.HI UR8, URZ, UR15, UR5 ;  /* 0x0000000fff081299 */ /* 0x000fe40008011605 */
[----:B------:R-:W-:Y:S02]  /*4d30*/  USEL UR5, UR13, UR9, !UP0 ;  /* 0x000000090d057287 */ /* 0x000fe4000c000000 */
[----:B------:R-:W-:Y:S02]  /*4d40*/  UIMAD UR9, UR42, UR8, URZ ;  /* 0x000000082a0972a4 */ /* 0x000fe4000f8e02ff */
[----:B------:R-:W-:Y:S03]  /*4d50*/  UISETP.GE.AND UP0, UPT, UR6, UR4, UPT ;  /* 0x000000040600728c */ /* 0x000fe6000bf06270 */
[----:B------:R-:W-:Y:S01]  /*4d60*/  UMOV UR4, UR11 ;  /* 0x0000000b00047c82 */ /* 0x000fe20008000000 */
[----:B------:R-:W-:Y:S02]  /*4d70*/  UISETP.GE.OR UP0, UPT, UR5, UR9, UP0 ;  /* 0x000000090500728c */ /* 0x000fe40008706670 */
[----:B------:R-:W-:Y:S02]  /*4d80*/  USHF.R.U32.HI UR4, URZ, UR15, UR4 ;  /* 0x0000000fff047299 */ /* 0x000fe40008011604 */
[----:B------:R-:W-:Y:S02]  /*4d90*/  UIMAD.WIDE.U32 UR10, UR5, UR14, URZ ;  /* 0x0000000e050a72a5 */ /* 0x000fe4000f8e00ff */
[----:B------:R-:W-:Y:S04]  /*4da0*/  USEL UR12, UR6, UR4, !UP1 ;  /* 0x00000004060c7287 */ /* 0x000fe8000c800000 */
[----:B------:R-:W-:Y:S01]  /*4db0*/  UIADD3 UR9, UPT, UPT, -UR12, URZ, URZ ;  /* 0x000000ff0c097290 */ /* 0x000fe2000fffe1ff */
[----:B------:R-:W-:Y:S02]  /*4dc0*/  @!UP0 UMOV UR4, UR11 ;  /* 0x0000000b00048c82 */ /* 0x000fe40008000000 */
[----:B------:R-:W-:Y:S02]  /*4dd0*/  @!UP0 USHF.R.U32.HI UR4, URZ, UR15, UR4 ;  /* 0x0000000fff048299 */ /* 0x000fe40008011604 */
[----:B------:R-:W-:Y:S02]  /*4de0*/  UIMAD UR9, UR42, UR9, UR6 ;  /* 0x000000092a0972a4 */ /* 0x000fe4000f8e0206 */
[----:B------:R-:W-:Y:S02]  /*4df0*/  @!UP0 USEL UR4, UR5, UR4, !UP1 ;  /* 0x0000000405048287 */ /* 0x000fe4000c800000 */
[----:B------:R-:W-:Y:S02]  /*4e00*/  UISETP.NE.AND UP1, UPT, UR24, URZ, UPT ;  /* 0x000000ff1800728c */ /* 0x000fe4000bf25270 */
[----:B------:R-:W-:Y:S02]  /*4e10*/  @!UP0 UIMAD UR9, UR8, UR9, UR4 ;  /* 0x00000009080982a4 */ /* 0x000fe4000f8e0204 */
[----:B------:R-:W-:Y:S02]  /*4e20*/  @!UP0 UIADD3 UR10, UPT, UPT, UR12, -UR4, URZ ;  /* 0x800000040c0a8290 */ /* 0x000fe4000fffe0ff */
[----:B------:R-:W-:Y:S02]  /*4e30*/  UIADD3 UR4, UPT, UPT, -UR5, URZ, URZ ;  /* 0x000000ff05047290 */ /* 0x000fe4000fffe1ff */
[----:B------:R-:W-:Y:S02]  /*4e40*/  UIADD3 UR8, UPT, UPT, -UR6, URZ, URZ ;  /* 0x000000ff06087290 */ /* 0x000fe4000fffe1ff */
[----:B------:R-:W-:Y:S02]  /*4e50*/  @!UP0 UIMAD UR6, UR10, UR42, UR5 ;  /* 0x0000002a0a0682a4 */ /* 0x000fe4000f8e0205 */
[----:B------:R-:W-:Y:S02]  /*4e60*/  UIMAD UR13, UR16, UR4, UR13 ;  /* 0x00000004100d72a4 */ /* 0x000fe4000f8e020d */
[----:B------:R-:W-:Y:S01]  /*4e70*/  UIMAD UR7, UR30, UR8, UR7 ;  /* 0x000000081e0772a4 */ /* 0x000fe2000f8e0207 */
[----:B------:R-:W-:Y:S02]  /*4e80*/  @!UP0 UMOV UR5, UR9 ;  /* 0x0000000900058c82 */ /* 0x000fe40008000000 */
[----:B------:R-:W-:Y:S02]  /*4e90*/  UIMAD UR13, UR5, UR16, UR13 ;  /* 0x00000010050d72a4 */ /* 0x000fe4000f8e020d */
[----:B------:R-:W-:Y:S11]  /*4ea0*/  UIMAD UR7, UR6, UR30, UR7 ;  /* 0x0000001e060772a4 */ /* 0x000ff6000f8e0207 */
[----:B------:R-:W-:Y:S01]  /*4eb0*/  @!UPT UIADD3 URZ, UPT, UPT, URZ, URZ, URZ ;  /* 0x000000fffffff290 */ /* 0x000fe2000fffe0ff */
.L_x_94:
[----:B------:R-:W3:Y:S01]  /*4ec0*/  @!UP3 LDCU.128 UR20, c[0x0][0xb10] ;  /* 0x00016200ff14b7ac */ /* 0x000ee20008000c00 */
[----:B------:R-:W-:Y:S02]  /*4ed0*/  ISETP.NE.U32.AND P0, PT, RZ, UR26, PT ;  /* 0x0000001aff007c0c */ /* 0x000fe4000bf05070 */
[----:B------:R-:W-:Y:S02]  /*4ee0*/  SHF.L.U32 R2, R11, 0x1f, RZ ;  /* 0x0000001f0b027819 */ /* 0x000fe400000006ff */
[----:B------:R-:W-:Y:S01]  /*4ef0*/  ISETP.NE.AND.EX P0, PT, RZ, UR27, PT, P0 ;  /* 0x0000001bff007c0c */ /* 0x000fe2000bf05300 */
[----:B------:R-:W4:Y:S01]  /*4f00*/  @!UP3 LDCU UR5, c[0x0][0xb0c] ;  /* 0x00016180ff05b7ac */ /* 0x000f220008000800 */
[----:B---3--:R-:W-:Y:S07]  /*4f10*/  UIMAD.WIDE.U32 UR8, UR13, UR20, URZ ;  /* 0x000000140d0872a5 */ /* 0x008fee000f8e00ff */
[----:B------:R-:W-:Y:S01]  /*4f20*/  @!UP3 UMOV UR4, UR9 ;  /* 0x000000090004bc82 */ /* 0x000fe20008000000 */
[----:B----4-:R-:W-:Y:S02]  /*4f30*/  @!UP3 UISETP.NE.AND UP0, UPT, UR5, 0x1, UPT ;  /* 0x000000010500b88c */ /* 0x010fe4000bf05270 */
[----:B------:R-:W-:Y:S02]  /*4f40*/  @!UP3 USHF.R.U32.HI UR4, URZ, UR21, UR4 ;  /* 0x00000015ff04b299 */ /* 0x000fe40008011604 */
[----:B------:R-:W-:Y:S02]  /*4f50*/  UIMAD.WIDE.U32 UR8, UR7, UR23, URZ ;  /* 0x00000017070872a5 */ /* 0x000fe4000f8e00ff */
[----:B------:R-:W-:Y:S02]  /*4f60*/  @!UP3 USEL UR10, UR13, UR4, !UP0 ;  /* 0x000000040d0ab287 */ /* 0x000fe4000c000000 */
[----:B------:R-:W-:Y:S03]  /*4f70*/  @!UP3 UISETP.NE.AND UP0, UPT, UR22, 0x1, UPT ;  /* 0x000000011600b88c */ /* 0x000fe6000bf05270 */
[----:B------:R-:W-:Y:S02]  /*4f80*/  @!UP3 UMOV UR6, UR9 ;  /* 0x000000090006bc82 */ /* 0x000fe40008000000 */
[----:B------:R-:W3:Y:S02]  /*4f90*/  @!UP3 LDCU UR4, c[0x0][0xb20] ;  /* 0x00016400ff04b7ac */ /* 0x000ee40008000800 */
[----:B---3--:R-:W-:Y:S04]  /*4fa0*/  @!UP3 USHF.R.U32.HI UR6, URZ, UR4, UR6 ;  /* 0x00000004ff06b299 */ /* 0x008fe80008011606 */
[----:B------:R-:W-:Y:S04]  /*4fb0*/  @!UP3 USEL UR6, UR7, UR6, !UP0 ;  /* 0x000000060706b287 */ /* 0x000fe8000c000000 */
[----:B------:R-:W-:Y:S02]  /*4fc0*/  @!UP3 UIADD3 UR4, UPT, UPT, -UR10, UR6, URZ ;  /* 0x000000060a04b290 */ /* 0x000fe4000fffe1ff */
[----:B------:R-:W-:Y:S02]  /*4fd0*/  @!UP3 UIADD3 UR6, UPT, UPT, UR10, -UR6, URZ ;  /* 0x800000060a06b290 */ /* 0x000fe4000fffe0ff */
[----:B------:R-:W-:Y:S02]  /*4fe0*/  @!UP3 UIMAD UR13, UR4, UR5, UR13 ;  /* 0x00000005040db2a4 */ /* 0x000fe4000f8e020d */
[----:B------:R-:W-:Y:S01]  /*4ff0*/  @!UP3 UIMAD UR7, UR6, UR22, UR7 ;  /* 0x000000160607b2a4 */ /* 0x000fe2000f8e0207 */
[----:B------:R-:W-:Y:S11]  /*5000*/  BRA.U UP4, `(.L_x_95) ;  /* 0x0000000104107547 */ /* 0x000ff6000b800000 */
[----:B------:R-:W-:Y:S04]  /*5010*/  MOV R3, UR37 ;  /* 0x0000002500037c02 */ /* 0x000fe80008000f00 */
[----:B------:R-:W-:Y:S04]  /*5020*/  SHF.L.U32 R3, R3, 0x1f, RZ ;  /* 0x0000001f03037819 */ /* 0x000fe800000006ff */
[----:B------:R-:W3:Y:S02]  /*5030*/  SYNCS.PHASECHK.TRANS64.TRYWAIT P1, [UR17+0xb8], R3 ;  /* 0x0000b803ff0075a7 */ /* 0x000ee40008021111 */
[----:B---3--:R-:W-:Y:S05]  /*5040*/  @!P1 BRA `(.L_x_96) ;  /* 0x0000003400709947 */ /* 0x008fea0003800000 */
.L_x_95:
[----:B------:R-:W-:Y:S05]  /*5050*/  BRA.U !UP6, `(.L_x_97) ;  /* 0x000000010e387547 */ /* 0x000fea000b800000 */
[----:B------:R-:W-:Y:S01]  /*5060*/  UPLOP3.LUT UP1, UPT, UPT, UPT, UP5, 0x80, 0x8 ;  /* 0x000000000008789c */ /* 0x000fe20003f2f050 */
[----:B--2---:R-:W-:Y:S01]  /*5070*/  HFMA2 R0, -RZ, RZ, 0, 5.9604644775390625e-08 ;  /* 0x00000001ff007431 */ /* 0x004fe200000001ff */
[----:B------:R-:W2:Y:S01]  /*5080*/  LDCU.64 UR8, c[0x0][0x358] ;  /* 0x00006b00ff0877ac */ /* 0x000ea20008000a00 */
[----:B------:R-:W-:Y:S03]  /*5090*/  IMAD.MOV.U32 R147, RZ, RZ, 0x1 ;  /* 0x00000001ff937424 */ /* 0x000fe600078e00ff */
[----:B------:R-:W-:Y:S05]  /*50a0*/  PLOP3.LUT P1, PT, PT, PT, UP1, 0x80, 0x8 ;  /* 0x000000000008781c */ /* 0x000fea0003f2f018 */
[----:B------:R-:W3:Y:S01]  /*50b0*/  @UP1 LDCU.64 UR4, c[0x0][0x888] ;  /* 0x00011100ff0417ac */ /* 0x000ee20008000a00 */
[----:B------:R-:W-:Y:S07]  /*50c0*/  @UP1 UIMAD UR6, UR36, UR26, URZ ;  /* 0x0000001a240612a4 */ /* 0x000fee000f8e02ff */
[----:B------:R-:W-:Y:S01]  /*50d0*/  @!P1 PRMT R147, R0, 0x7610, R147 ;  /* 0x0000761000939816 */ /* 0x000fe20000000093 */
[----:B---3--:R-:W-:Y:S06]  /*50e0*/  @UP1 UIMAD.WIDE UR4, UR6, 0x4, UR4 ;  /* 0x00000004060418a5 */ /* 0x008fec000f8e0204 */
[----:B-----5:R-:W-:Y:S01]  /*50f0*/  IMAD.U32 R72, RZ, RZ, UR4 ;  /* 0x00000004ff487e24 */ /* 0x020fe2000f8e00ff */
[----:B------:R-:W-:Y:S04]  /*5100*/  MOV R73, UR5 ;  /* 0x0000000500497c02 */ /* 0x000fe80008000f00 */
[----:B------:R-:W3:Y:S01]  /*5110*/  @!UP1 LDCU UR4, c[0x0][0x880] ;  /* 0x00011000ff0497ac */ /* 0x000ee20008000800 */
[----:B--2---:R4:W5:Y:S02]  /*5120*/  @P1 LDG.E R72, desc[UR8][R72.64] ;  /* 0x0000000848481981 */ /* 0x004964000c1e1900 */
[----:B---34-:R-:W-:Y:S07]  /*5130*/  @!P1 IMAD.U32 R72, RZ, RZ, UR4 ;  /* 0x00000004ff489e24 */ /* 0x018fee000f8e00ff */
.L_x_97:
[----:B-----5:R-:W-:Y:S01]  /*5140*/  @!P0 ISETP.EQ.AND P2, PT, R72, RZ, PT ;  /* 0x000000ff4800820c */ /* 0x020fe20003f42270 */
[----:B------:R-:W-:Y:S01]  /*5150*/  @!UPT UIADD3 URZ, UPT, UPT, URZ, URZ, URZ ;  /* 0x000000fffffff290 */ /* 0x000fe2000fffe0ff */
[----:B------:R-:W-:Y:S11]  /*5160*/  @!P0 BRA `(.L_x_98) ;  /* 0x0000000000148947 */ /* 0x000ff60003800000 */
[----:B------:R-:W-:Y:S02]  /*5170*/  LOP3.LUT P0, RZ, R147, 0xff, RZ, 0xc0, !PT ;  /* 0x000000ff93ff7812 */ /* 0x000fe4000780c0ff */
[----:B------:R-:W-:Y:S04]  /*5180*/  PLOP3.LUT P2, PT, PT, PT, UP1, 0x80, 0x8 ;  /* 0x000000000008781c */ /* 0x000fe80003f4f018 */
[----:B------:R-:W-:Y:S07]  /*5190*/  PLOP3.LUT P2, PT, P2, PT, PT, 0x8, 0x80 ;  /* 0x000000000080781c */ /* 0x000fee000174e170 */
[----:B------:R-:W-:Y:S11]  /*51a0*/  @P0 ISETP.EQ.AND P2, PT, R72, RZ, PT ;  /* 0x000000ff4800020c */ /* 0x000ff60003f42270 */
[----:B------:R-:W-:Y:S02]  /*51b0*/  @!UPT UIADD3 URZ, UPT, UPT, URZ, URZ, URZ ;  /* 0x000000fffffff290 */ /* 0x000fe4000fffe0ff */
.L_x_98:
[----:B------:R-:W3:Y:S01]  /*51c0*/  SYNCS.PHASECHK.TRANS64.TRYWAIT P0, [UR17+0xa8], R2 ;  /* 0x0000a802ff0075a7 */ /* 0x000ee20008001111 */
[----:B------:R-:W-:Y:S02]  /*51d0*/  ELECT P1, URZ, PT ;  /* 0x0000000000ff782f */ /* 0x000fe40003820000 */
[----:B------:R-:W-:Y:S01]  /*51e0*/  IADD3 R10, PT, PT, R10, 0x1, RZ ;  /* 0x000000010a0a7810 */ /* 0x000fe20007ffe0ff */
[----:B---3--:R-:W-:Y:S10]  /*51f0*/  @!P0 BRA `(.L_x_99) ;  /* 0x00000034001c8947 */ /* 0x008ff40003800000 */
.L_x_165:
[----:B------:R-:W-:Y:S01]  /*5200*/  PLOP3.LUT P1, PT, P2, P1, PT, 0xf2, 0x2f ;  /* 0x00000000002f781c */ /* 0x000fe20001723e72 */
[----:B------:R-:W-:Y:S01]  /*5210*/  UMOV UR18, 0x0 ;  /* 0x0000000000127882 */ /* 0x000fe20000000000 */
[----:B------:R-:W-:Y:S01]  /*5220*/  UMOV UR19, 0x10000000 ;  /* 0x1000000000137882 */ /* 0x000fe20000000000 */
[----:B------:R-:W-:Y:S01]  /*5230*/  UMOV UR12, UR36 ;  /* 0x00000024000c7c82 */ /* 0x000fe20008000000 */
[----:B------:R-:W-:Y:S01]  /*5240*/  LOP3.LUT R11, R11, 0x1, RZ, 0x3c, !PT ;  /* 0x000000010b0b7812 */ /* 0x000fe200078e3cff */
[----:B------:R-:W-:Y:S01]  /*5250*/  UMOV UR36, UR25 ;  /* 0x0000001900247c82 */ /* 0x000fe20008000000 */
[----:B------:R-:W-:Y:S07]  /*5260*/  UPLOP3.LUT UP4, UPT, UPT, UPT, UPT, 0x80, 0x8 ;  /* 0x000000000008789c */ /* 0x000fee0003f8f070 */
[----:B--2---:R-:W-:Y:S01]  /*5270*/  @!P1 IADD3 R2, P0, PT, R12, 0x580, RZ ;  /* 0x000005800c029810 */ /* 0x004fe20007f1e0ff */
[----:B------:R-:W-:Y:S03]  /*5280*/  VOTEU.ALL UP0, P1 ;  /* 0x0000000000ff7886 */ /* 0x000fe60000800000 */
[----:B------:R-:W-:Y:S01]  /*5290*/  @!P1 R2UR UR5, R2 ;  /* 0x00000000020592ca */ /* 0x000fe200000e0000 */
[----:B------:R-:W-:Y:S01]  /*52a0*/  @!P1 IMAD.X R0, RZ, RZ, R13, P0 ;  /* 0x000000ffff009224 */ /* 0x000fe200000e060d */
[----:B------:R-:W-:Y:S01]  /*52b0*/  @!UP0 USHF.L.U32 UR10, UR46, 0x6, URZ ;  /* 0x000000062e0a8899 */ /* 0x000fe200080006ff */
[----:B------:R-:W-:Y:S01]  /*52c0*/  ISETP.NE.AND P0, PT, R10, 0x2, PT ;  /* 0x000000020a00780c */ /* 0x000fe20003f05270 */
[----:B------:R-:W-:Y:S02]  /*52d0*/  @!UP0 USHF.L.U32 UR11, UR45, 0x7, URZ ;  /* 0x000000072d0b8899 */ /* 0x000fe400080006ff */
[----:B------:R-:W-:Y:S01]  /*52e0*/  @!P1 R2UR UR4, R0 ;  /* 0x00000000000492ca */ /* 0x000fe200000e0000 */
[----:B------:R-:W-:Y:S01]  /*52f0*/  @!UP0 UIADD3 UR8, UPT, UPT, UR17, 0x200, URZ ;  /* 0x0000020011088890 */ /* 0x000fe2000fffe0ff */
[----:B------:R-:W-:Y:S01]  /*5300*/  SEL R0, RZ, 0x1, P0 ;  /* 0x00000001ff007807 */ /* 0x000fe20000000000 */
[----:B------:R-:W-:Y:S01]  /*5310*/  @!UP0 UIADD3 UR9, UPT, UPT, UR17, 0xa0, URZ ;  /* 0x000000a011098890 */ /* 0x000fe2000fffe0ff */
[----:B------:R-:W-:Y:S01]  /*5320*/  SEL R10, R10, RZ, P0 ;  /* 0x000000ff0a0a7207 */ /* 0x000fe20000000000 */
[----:B------:R-:W-:Y:S01]  /*5330*/  VOTEU.ALL UP0, P1 ;  /* 0x0000000000ff7886 */ /* 0x000fe20000800000 */
[----:B------:R-:W-:Y:S01]  /*5340*/  LOP3.LUT R9, R9, R0, RZ, 0x3c, !PT ;  /* 0x0000000009097212 */ /* 0x000fe200078e3cff */
[----:B------:R-:W-:Y:S01]  /*5350*/  IMAD.U32 R2, RZ, RZ, UR5 ;  /* 0x00000005ff027e24 */ /* 0x000fe2000f8e00ff */
[----:B------:R-:W-:Y:S02]  /*5360*/  UIADD3 UR46, UPT, UPT, UR7, UR60, URZ ;  /* 0x0000003c072e7290 */ /* 0x000fe4000fffe0ff */
[----:B------:R-:W-:Y:S03]  /*5370*/  UIADD3 UR45, UPT, UPT, UR13, UR57, URZ ;  /* 0x000000390d2d7290 */ /* 0x000fe6000fffe0ff */
[----:B------:R-:W-:Y:S01]  /*5380*/  IMAD.U32 R3, RZ, RZ, UR4 ;  /* 0x00000004ff037e24 */ /* 0x000fe2000f8e00ff */
[----:B------:R-:W-:Y:S04]  /*5390*/  @!P1 R2UR UR4, R2 ;  /* 0x00000000020492ca */ /* 0x000fe800000e0000 */
[----:B------:R-:W-:Y:S11]  /*53a0*/  @!P1 R2UR UR5, R3 ;  /* 0x00000000030592ca */ /* 0x000ff600000e0000 */
[----:B------:R-:W-:Y:S02]  /*53b0*/  @!UPT UIADD3 URZ, UPT, UPT, URZ, URZ, URZ ;  /* 0x000000fffffff290 */ /* 0x000fe4000fffe0ff */
[----:B------:R2:W-:Y:S01]  /*53c0*/  @!UP0 UTMALDG.3D [UR8], [UR4], desc[UR18] ;  /* 0x00001208040085b4 */ /* 0x0005e20008011000 */
[----:B------:R2:W-:Y:S01]  /*53d0*/  @!P1 SYNCS.ARRIVE.TRANS64.RED.A0TR RZ, [UR17+0xa0], R8 ;  /* 0x0000a008ffff99a7 */ /* 0x0005e20008300411 */
[----:B------:R-:W-:Y:S01]  /*53e0*/  SYNCS.ARRIVE.TRANS64.RED.A1T0 RZ, [UR55], RZ ;  /* 0x000000ffffff79a7 */ /* 0x000fe20008100437 */
[----:B------:R-:W-:Y:S05]  /*53f0*/  BRA.U UP2, `(.L_x_100) ;  /* 0xfffffff502747547 */ /* 0x000fea000b83ffff */
[----:B------:R-:W-:Y:S07]  /*5400*/  MOV R0, UR17 ;  /* 0x0000001100007c02 */ /* 0x000fee0008000f00 */
.L_x_101:
[----:B---3--:R-:W-:-:S04]  /*5410*/  SHF.L.U32 R2, R11, 0x1f, RZ ;  /* 0x0000001f0b027819 */ /* 0x008fc800000006ff */
[----:B------:R3:W4:Y:S03]  /*5420*/  SYNCS.PHASECHK.TRANS64.TRYWAIT P0, [R0+URZ+0xa8], R2 ;  /* 0x0000a802000075a7 */ /* 0x00072600080011ff */
[----:B----4-:R-:W-:Y:S05]  /*5430*/  @!P0 NANOSLEEP.SYNCS 0x989680 ;  /* 0x009896800000895d */ /* 0x010fea0003900000 */
[----:B------:R-:W4:Y:S02]  /*5440*/  @!P0 SYNCS.PHASECHK.TRANS64 P0, [R0+URZ+0xa8], R2 ;  /* 0x0000a802000085a7 */ /* 0x000f2400080010ff */
[----:B-12-4-:R-:W-:Y:S05]  /*5450*/  @P0 EXIT ;  /* 0x000000000000094d */ /* 0x016fea0003800000 */
[----:B------:R-:W-:Y:S05]  /*5460*/  BRA `(.L_x_101) ;  /* 0xfffffffc00e87947 */ /* 0x000fea000383ffff */
.L_x_92:
[----:B------:R-:W-:-:S06]  /*5470*/  UISETP.GE.AND UP0, UPT, UR20, 0x4, UPT ;  /* 0x000000041400788c */ /* 0x000fcc000bf06270 */
[----:B------:R-:W-:-:S13]  /*5480*/  PLOP3.LUT P0, PT, PT, PT, UP0, 0x80, 0x8 ;  /* 0x000000000008781c */ /* 0x000fda0003f0f008 */
[----:B-1----:R-:W-:Y:S05]  /*5490*/  @!P0 EXIT ;  /* 0x000000000000894d */ /* 0x002fea0003800000 */
[----:B------:R-:W-:Y:S01]  /*54a0*/  BAR.SYNC.DEFER_BLOCKING 0x6, 0xa0 ;  /* 0x0182800000007b1d */ /* 0x000fe20000010000 */
[C---:B------:R-:W-:Y:S01]  /*54b0*/  IMAD.SHL.U32 R146, R142.reuse, 0x40, RZ ;  /* 0x000000408e927824 */ /* 0x040fe200078e00ff */
[C---:B------:R-:W-:Y:S01]  /*54c0*/  R2P PR, R142.reuse, 0x6 ;  /* 0x000000068e007804 */ /* 0x040fe20000000000 */
[----:B------:R-:W-:Y:S02]  /*54d0*/  IMAD.SHL.U32 R4, R142, 0x8, RZ ;  /* 0x000000088e047824 */ /* 0x000fe400078e00ff */
[----:B------:R-:W-:Y:S02]  /*54e0*/  HFMA2 R68, -RZ, RZ, 0, 0 ;  /* 0x00000000ff447431 */ /* 0x000fe400000001ff */
[----:B------:R-:W-:Y:S01]  /*54f0*/  IMAD.MOV.U32 R144, RZ, RZ, 0x20 ;  /* 0x00000020ff907424 */ /* 0x000fe200078e00ff */
[----:B------:R-:W-:Y:S01]  /*5500*/  UMOV UR44, 0x400 ;  /* 0x00000400002c7882 */ /* 0x000fe20000000000 */
[----:B------:R-:W1:Y:S01]  /*5510*/  LDC.64 R138, c[0x0][0x888] ;  /* 0x00022200ff8a7b82 */ /* 0x000e620000000a00 */
[----:B------:R-:W-:Y:S01]  /*5520*/  ULEA UR44, UR55, UR44, 0x18 ;  /* 0x0000002c372c7291 */ /* 0x000fe2000f8ec0ff */
[----:B------:R-:W-:Y:S01]  /*5530*/  LOP3.LUT R5, R146, 0x180, RZ, 0xc0, !PT ;  /* 0x0000018092057812 */ /* 0x000fe200078ec0ff */
[----:B------:R-:W-:Y:S01]  /*5540*/  IMAD.MOV.U32 R145, RZ, RZ, 0x10 ;  /* 0x00000010ff917424 */ /* 0x000fe200078e00ff */
[----:B------:R-:W-:Y:S01]  /*5550*/  SEL R144, R144, 0xffffffe0, !P2 ;  /* 0xffffffe090907807 */ /* 0x000fe20005000000 */
[----:B------:R-:W-:Y:S01]  /*5560*/  IMAD.U32 R69, R142, 0x10000, RZ ;  /* 0x000100008e457824 */ /* 0x000fe200078e00ff */
[----:B------:R-:W-:Y:S01]  /*5570*/  LOP3.LUT R4, R5, 0x30, R4, 0xf8, !PT ;  /* 0x0000003005047812 */ /* 0x000fe200078ef804 */
[----:B------:R-:W-:Y:S01]  /*5580*/  UIADD3 UR4, UPT, UPT, UR44, 0x2200, URZ ;  /* 0x000022002c047890 */ /* 0x000fe2000fffe0ff */
[----:B------:R-:W2:Y:S01]  /*5590*/  LDC.64 R140, c[0x0][0x890] ;  /* 0x00022400ff8c7b82 */ /* 0x000ea20000000a00 */
[----:B------:R-:W-:-:S02]  /*55a0*/  SEL R145, R145, 0xfffffff0, !P1 ;  /* 0xfffffff091917807 */ /* 0x000fc40004800000 */
[----:B------:R-:W-:Y:S02]  /*55b0*/  CS2R R152, SRZ ;  /* 0x0000000000987805 */ /* 0x000fe4000001ff00 */
[----:B------:R-:W-:Y:S02]  /*55c0*/  LOP3.LUT R146, R4, 0x1e40, R146, 0xf8, !PT ;  /* 0x00001e4004927812 */ /* 0x000fe400078ef892 */
[----:B------:R-:W-:Y:S02]  /*55d0*/  CS2R R150, SRZ ;  /* 0x0000000000967805 */ /* 0x000fe4000001ff00 */
[----:B------:R-:W-:Y:S01]  /*55e0*/  SHF.R.U32.HI R143, RZ, 0x4, R144 ;  /* 0x00000004ff8f7819 */ /* 0x000fe20000011690 */
[----:B------:R-:W-:Y:S01]  /*55f0*/  IMAD.U32 R154, RZ, RZ, UR4 ;  /* 0x00000004ff9a7e24 */ /* 0x000fe2000f8e00ff */
[----:B------:R-:W-:Y:S01]  /*5600*/  LOP3.LUT R69, R69, 0x600000, RZ, 0xc0, !PT ;  /* 0x0060000045457812 */ /* 0x000fe200078ec0ff */
[----:B------:R-:W3:Y:S01]  /*5610*/  LDC.64 R136, c[0x0][0x8b0] ;  /* 0x00022c00ff887b82 */ /* 0x000ee20000000a00 */
[----:B------:R-:W4:Y:S01]  /*5620*/  LDS R0, [UR44+0x170] ;  /* 0x0001702cff007984 */ /* 0x000f220008000800 */
[----:B------:R-:W-:Y:S01]  /*5630*/  VIADD R4, R146, UR44 ;  /* 0x0000002c92047c36 */ /* 0x000fe20008000000 */
[C---:B------:R-:W-:Y:S01]  /*5640*/  LEA.HI R143, R145.reuse, R143, RZ, 0x1c ;  /* 0x0000008f918f7211 */ /* 0x040fe200078fe0ff */
[----:B------:R-:W1:Y:S02]  /*5650*/  LDCU UR53, c[0x0][0x370] ;  /* 0x00006e00ff3577ac */ /* 0x000e640008000800 */
[--C-:B------:R-:W-:Y:S01]  /*5660*/  IMAD.IADD R145, R145, 0x1, R4.reuse ;  /* 0x0000000191917824 */ /* 0x100fe200078e0204 */
[----:B------:R-:W-:Y:S01]  /*5670*/  IADD3 R144, PT, PT, R144, R4, RZ ;  /* 0x0000000490907210 */ /* 0x000fe20007ffe0ff */
[----:B------:R-:W1:Y:S01]  /*5680*/  LDC.64 R134, c[0x0][0x8a8] ;  /* 0x00022a00ff867b82 */ /* 0x000e620000000a00 */
[----:B------:R-:W-:Y:S01]  /*5690*/  IMAD R143, R143, 0x10, R4 ;  /* 0x000000108f8f7824 */ /* 0x000fe200078e0204 */
[----:B------:R-:W1:Y:S01]  /*56a0*/  LDCU.64 UR62, c[0x0][0x348] ;  /* 0x00006900ff3e77ac */ /* 0x000e620008000a00 */
[----:B------:R-:W1:Y:S01]  /*56b0*/  LDCU UR43, c[0x0][0xb0c] ;  /* 0x00016180ff2b77ac */ /* 0x000e620008000800 */
[----:B------:R-:W1:Y:S01]  /*56c0*/  LDCU UR39, c[0x0][0xb30] ;  /* 0x00016600ff2777ac */ /* 0x000e620008000800 */
[----:B------:R-:W1:Y:S01]  /*56d0*/  LDCU.64 UR58, c[0x0][0x888] ;  /* 0x00011100ff3a77ac */ /* 0x000e620008000a00 */
[----:B------:R-:W1:Y:S01]  /*56e0*/  LDCU.64 UR40, c[0x0][0xb28] ;  /* 0x00016500ff2877ac */ /* 0x000e620008000a00 */
[----:B------:R-:W1:Y:S01]  /*56f0*/  LDCU.128 UR48, c[0x0][0xb10] ;  /* 0x00016200ff3077ac */ /* 0x000e620008000c00 */
[----:B------:R-:W1:Y:S01]  /*5700*/  LDCU UR52, c[0x0][0x374] ;  /* 0x00006e80ff3477ac */ /* 0x000e620008000800 */
[----:B------:R-:W-:Y:S01]  /*5710*/  UIADD3 UR56, UPT, UPT, UR44, 0x200, URZ ;  /* 0x000002002c387890 */ /* 0x000fe2000fffe0ff */
[----:B--2-4-:R-:W-:-:S11]  /*5720*/  IMAD.IADD R69, R0, 0x1, R69 ;  /* 0x0000000100457824 */ /* 0x014fd600078e0245 */
.L_x_119:
[----:B------:R-:W-:Y:S02]  /*5730*/  LEA R3, R150, UR44, 0x3 ;  /* 0x0000002c96037c11 */ /* 0x000fe4000f8e18ff */
[----:B------:R-:W-:Y:S02]  /*5740*/  SHF.L.U32 R0, R152, 0x1f, RZ ;  /* 0x0000001f98007819 */ /* 0x000fe400000006ff */
[----:B------:R-:W-:Y:S02]  /*5750*/  LEA R4, R150, UR44, 0x4 ;  /* 0x0000002c96047c11 */ /* 0x000fe4000f8e20ff */
[----:B--2---:R-:W2:Y:S02]  /*5760*/  SYNCS.PHASECHK.TRANS64.TRYWAIT P0, [R3+URZ+0xc0], R0 ;  /* 0x0000c000030075a7 */ /* 0x004ea400080011ff */
[----:B-12---:R-:W-:Y:S05]  /*5770*/  @!P0 BRA `(.L_x_102) ;  /* 0x0000002c00d48947 */ /* 0x006fea0003800000 */
.L_x_166:
[----:B------:R-:W4:Y:S01]  /*5780*/  LDS.128 R4, [R4+0x150] ;  /* 0x0001500004047984 */ /* 0x000f220000000c00 */
[----:B------:R-:W-:Y:S01]  /*5790*/  UISETP.GE.AND UP0, UPT, UR42, 0x1, UPT ;  /* 0x000000012a00788c */ /* 0x000fe2000bf06270 */
[----:B------:R-:W-:Y:S01]  /*57a0*/  @!PT LDS RZ, [RZ] ;  /* 0x00000000fffff984 */ /* 0x000fe20000000800 */
[----:B------:R-:W-:Y:S01]  /*57b0*/  @!PT LDS RZ, [RZ] ;  /* 0x00000000fffff984 */ /* 0x000fe20000000800 */
[----:B------:R-:W-:Y:S01]  /*57c0*/  @!PT LDS RZ, [RZ] ;  /* 0x00000000fffff984 */ /* 0x000fe20000000800 */
[----:B------:R-:W-:Y:S01]  /*57d0*/  @!PT LDS RZ, [RZ] ;  /* 0x00000000fffff984 */ /* 0x000fe20000000800 */
[----:B------:R1:W-:Y:S06]  /*57e0*/  MEMBAR.ALL.CTA ;  /* 0x0000000000007992 */ /* 0x0003ec0000008000 */
[----:B-1----:R-:W1:Y:S01]  /*57f0*/  FENCE.VIEW.ASYNC.S ;  /* 0x00000000000073c6 */ /* 0x002e620000000000 */
[----:B----4-:R-:W-:Y:S11]  /*5800*/  LOP3.LUT P0, RZ, R6, 0x1, RZ, 0xc0, !PT ;  /* 0x0000000106ff7812 */ /* 0x010ff6000780c0ff */
[----:B------:R-:W-:Y:S02]  /*5810*/  @!UPT UIADD3 URZ, UPT, UPT, URZ, URZ, URZ ;  /* 0x000000fffffff290 */ /* 0x000fe4000fffe0ff */
[----:B-1----:R-:W-:Y:S01]  /*5820*/  VOTEU.ANY UP1, P0 ;  /* 0x0000000000ff7886 */ /* 0x002fe20000020100 */
[----:B------:R-:W-:Y:S01]  /*5830*/  PLOP3.LUT P0, PT, PT, PT, UP1, 0x80, 0x8 ;  /* 0x000000000008781c */ /* 0x000fe20003f0f018 */
[----:B------:R-:W-:Y:S11]  /*5840*/  UP2UR UR47, UPR, URZ, 0x2 ;  /* 0x00000002ff2f7883 */ /* 0x000ff60008000000 */
[----:B------:R-:W-:Y:S01]  /*5850*/  @!UPT UIADD3 URZ, UPT, UPT, URZ, URZ, URZ ;  /* 0x000000fffffff290 */ /* 0x000fe2000fffe0ff */
        /* <DEDUP_REMOVED lines=13> */
[----:B------:R-:W2:Y:S01]  /*5930*/  LDCU UR12, c[0x0][0xb20] ;  /* 0x00016400ff0c77ac */ /* 0x000ea20008000800 */
[----:B------:R-:W-:Y:S02]  /*5940*/  UIMAD.WIDE.U32 UR4, UR52, UR51, URZ ;  /* 0x00000033340472a5 */ /* 0x000fe4000f8e00ff */
[----:B------:R-:W-:Y:S02]  /*5950*/  UIMAD.WIDE.U32 UR6, UR53, UR48, URZ ;  /* 0x00000030350672a5 */ /* 0x000fe4000f8e00ff */
[----:B------:R-:W-:Y:S02]  /*5960*/  UISETP.NE.AND UP0, UPT, UR50, 0x1, UPT ;  /* 0x000000013200788c */ /* 0x000fe4000bf05270 */
[----:B------:R-:W-:Y:S02]  /*5970*/  UIMAD.WIDE.U32 UR8, UR37, UR51, URZ ;  /* 0x00000033250872a5 */ /* 0x000fe4000f8e00ff */
[----:B------:R-:W-:Y:S02]  /*5980*/  UIMAD.WIDE.U32 UR10, UR38, UR48, URZ ;  /* 0x00000030260a72a5 */ /* 0x000fe4000f8e00ff */
[----:B------:R-:W-:Y:S02]  /*5990*/  UISETP.NE.AND UP1, UPT, UR43, 0x1, UPT ;  /* 0x000000012b00788c */ /* 0x000fe4000bf25270 */
[----:B------:R-:W-:Y:S01]  /*59a0*/  UISETP.NE.AND UP2, UPT, UR42, 0x1, UPT ;  /* 0x000000012a00788c */ /* 0x000fe2000bf45270 */
[----:B------:R-:W-:Y:S02]  /*59b0*/  UMOV UR4, UR5 ;  /* 0x0000000500047c82 */ /* 0x000fe40008000000 */
[----:B--2---:R-:W-:Y:S03]  /*59c0*/  USHF.R.U32.HI UR5, URZ, UR12, UR4 ;  /* 0x0000000cff057299 */ /* 0x004fe60008011604 */
[----:B------:R-:W-:Y:S02]  /*59d0*/  UMOV UR4, UR7 ;  /* 0x0000000700047c82 */ /* 0x000fe40008000000 */
[----:B------:R-:W-:Y:S02]  /*59e0*/  USHF.R.U32.HI UR7, URZ, UR49, UR4 ;  /* 0x00000031ff077299 */ /* 0x000fe40008011604 */
[----:B------:R-:W-:Y:S02]  /*59f0*/  USEL UR4, UR52, UR5, !UP0 ;  /* 0x0000000534047287 */ /* 0x000fe4000c000000 */
[----:B------:R-:W-:Y:S01]  /*5a00*/  USEL UR7, UR53, UR7, !UP1 ;  /* 0x0000000735077287 */ /* 0x000fe2000c800000 */
[----:B------:R-:W-:Y:S01]  /*5a10*/  UMOV UR5, UR9 ;  /* 0x0000000900057c82 */ /* 0x000fe20008000000 */
[----:B------:R-:W-:Y:S02]  /*5a20*/  UIMAD.WIDE.U32 UR8, UR4, UR40, URZ ;  /* 0x00000028040872a5 */ /* 0x000fe4000f8e00ff */
[----:B------:R-:W-:Y:S03]  /*5a30*/  USHF.R.U32.HI UR6, URZ, UR12, UR5 ;  /* 0x0000000cff067299 */ /* 0x000fe60008011605 */
[----:B------:R-:W-:Y:S01]  /*5a40*/  UMOV UR5, UR11 ;  /* 0x0000000b00057c82 */ /* 0x000fe20008000000 */
[----:B------:R-:W-:Y:S02]  /*5a50*/  UIMAD.WIDE.U32 UR10, UR7, UR40, URZ ;  /* 0x00000028070a72a5 */ /* 0x000fe4000f8e00ff */
[----:B------:R-:W-:Y:S02]  /*5a60*/  USHF.R.U32.HI UR12, URZ, UR49, UR5 ;  /* 0x00000031ff0c7299 */ /* 0x000fe40008011605 */
[----:B------:R-:W-:Y:S01]  /*5a70*/  USEL UR6, UR37, UR6, !UP0 ;  /* 0x0000000625067287 */ /* 0x000fe2000c000000 */
[----:B------:R-:W-:Y:S02]  /*5a80*/  UMOV UR5, UR9 ;  /* 0x0000000900057c82 */ /* 0x000fe40008000000 */
[----:B------:R-:W-:Y:S01]  /*5a90*/  UMOV UR10, UR11 ;  /* 0x0000000b000a7c82 */ /* 0x000fe20008000000 */
[----:B------:R-:W-:Y:S02]  /*5aa0*/  @UP2 USHF.R.U32.HI UR4, URZ, UR41, UR5 ;  /* 0x00000029ff042299 */ /* 0x000fe40008011605 */
[----:B------:R-:W-:Y:S02]  /*5ab0*/  @UP2 USHF.R.U32.HI UR7, URZ, UR41, UR10 ;  /* 0x00000029ff072299 */ /* 0x000fe4000801160a */
[----:B------:R-:W-:Y:S02]  /*5ac0*/  UIMAD UR4, UR42, UR4, URZ ;  /* 0x000000042a0472a4 */ /* 0x000fe4000f8e02ff */
[----:B------:R-:W-:Y:S02]  /*5ad0*/  UIMAD.WIDE.U32 UR10, UR6, UR40, URZ ;  /* 0x00000028060a72a5 */ /* 0x000fe4000f8e00ff */
[----:B------:R-:W-:Y:S02]  /*5ae0*/  USEL UR5, UR38, UR12, !UP1 ;  /* 0x0000000c26057287 */ /* 0x000fe4000c800000 */
[----:B------:R-:W-:Y:S02]  /*5af0*/  UIMAD UR8, UR42, UR7, URZ ;  /* 0x000000072a0872a4 */ /* 0x000fe4000f8e02ff */
[----:B------:R-:W-:Y:S03]  /*5b00*/  UISETP.GE.AND UP0, UPT, UR6, UR4, UPT ;  /* 0x000000040600728c */ /* 0x000fe6000bf06270 */
[----:B------:R-:W-:Y:S01]  /*5b10*/  UMOV UR4, UR11 ;  /* 0x0000000b00047c82 */ /* 0x000fe20008000000 */
[----:B------:R-:W-:Y:S02]  /*5b20*/  UISETP.GE.OR UP0, UPT, UR5, UR8, UP0 ;  /* 0x000000080500728c */ /* 0x000fe40008706670 */
[----:B------:R-:W-:Y:S02]  /*5b30*/  USHF.R.U32.HI UR4, URZ, UR41, UR4 ;  /* 0x00000029ff047299 */ /* 0x000fe40008011604 */
[----:B------:R-:W-:Y:S02]  /*5b40*/  UIMAD.WIDE.U32 UR8, UR5, UR40, URZ ;  /* 0x00000028050872a5 */ /* 0x000fe4000f8e00ff */
[----:B------:R-:W-:Y:S02]  /*5b50*/  USEL UR11, UR6, UR4, !UP2 ;  /* 0x00000004060b7287 */ /* 0x000fe4000d000000 */
[----:B------:R-:W-:Y:S02]  /*5b60*/  UIADD3 UR8, UPT, UPT, -UR5, URZ, URZ ;  /* 0x000000ff05087290 */ /* 0x000fe4000fffe1ff */
[----:B------:R-:W-:Y:S01]  /*5b70*/  UIADD3 UR10, UPT, UPT, -UR11, URZ, URZ ;  /* 0x000000ff0b0a7290 */ /* 0x000fe2000fffe1ff */
[----:B------:R-:W-:Y:S01]  /*5b80*/  @!UP0 UMOV UR4, UR9 ;  /* 0x0000000900048c82 */ /* 0x000fe20008000000 */
[----:B------:R-:W-:Y:S02]  /*5b90*/  UIADD3 UR9, UPT, UPT, -UR6, URZ, URZ ;  /* 0x000000ff06097290 */ /* 0x000fe4000fffe1ff */
[----:B------:R-:W-:Y:S02]  /*5ba0*/  @!UP0 USHF.R.U32.HI UR4, URZ, UR41, UR4 ;  /* 0x00000029ff048299 */ /* 0x000fe40008011604 */
[----:B------:R-:W-:Y:S02]  /*5bb0*/  UIMAD UR10, UR42, UR10, UR6 ;  /* 0x0000000a2a0a72a4 */ /* 0x000fe4000f8e0206 */
[----:B------:R-:W-:Y:S04]  /*5bc0*/  @!UP0 USEL UR4, UR5, UR4, !UP2 ;  /* 0x0000000405048287 */ /* 0x000fe8000d000000 */
[----:B------:R-:W-:Y:S02]  /*5bd0*/  @!UP0 UIMAD UR10, UR7, UR10, UR4 ;  /* 0x0000000a070a82a4 */ /* 0x000fe4000f8e0204 */
[----:B------:R-:W-:Y:S02]  /*5be0*/  @!UP0 UIADD3 UR11, UPT, UPT, UR11, -UR4, URZ ;  /* 0x800000040b0b8290 */ /* 0x000fe4000fffe0ff */
[----:B------:R-:W-:Y:S02]  /*5bf0*/  UIMAD UR7, UR43, UR8, UR38 ;  /* 0x000000082b0772a4 */ /* 0x000fe4000f8e0226 */
[----:B------:R-:W-:Y:S02]  /*5c00*/  @!UP0 UIMAD UR6, UR11, UR42, UR5 ;  /* 0x0000002a0b0682a4 */ /* 0x000fe4000f8e0205 */
[----:B------:R-:W-:Y:S01]  /*5c10*/  UIMAD UR4, UR50, UR9, UR37 ;  /* 0x00000009320472a4 */ /* 0x000fe2000f8e0225 */
[----:B------:R-:W-:Y:S02]  /*5c20*/  @!UP0 UMOV UR5, UR10 ;  /* 0x0000000a00058c82 */ /* 0x000fe40008000000 */
[----:B------:R-:W-:Y:S02]  /*5c30*/  UIMAD UR38, UR5, UR43, UR7 ;  /* 0x0000002b052672a4 */ /* 0x000fe4000f8e0207 */
[----:B------:R-:W-:Y:S11]  /*5c40*/  UIMAD UR37, UR6, UR50, UR4 ;  /* 0x00000032062572a4 */ /* 0x000ff6000f8e0204 */
[----:B------:R-:W-:Y:S01]  /*5c50*/  @!UPT UIADD3 URZ, UPT, UPT, URZ, URZ, URZ ;  /* 0x000000fffffff290 */ /* 0x000fe2000fffe0ff */
.L_x_103:
[----:B------:R-:W-:Y:S01]  /*5c60*/  UISETP.NE.AND UP0, UPT, UR39, 0x1, UPT ;  /* 0x000000012700788c */ /* 0x000fe2000bf05270 */
[----:B------:R-:W-:Y:S10]  /*5c70*/  IADD3 R150, PT, PT, R150, 0x1, RZ ;  /* 0x0000000196967810 */ /* 0x000ff40007ffe0ff */
[----:B------:R-:W2:Y:S01]  /*5c80*/  @!UP0 LDCU.128 UR12, c[0x0][0xb10] ;  /* 0x00016200ff0c87ac */ /* 0x000ea20008000c00 */
[----:B------:R-:W4:Y:S01]  /*5c90*/  @!UP0 LDCU UR5, c[0x0][0xb0c] ;  /* 0x00016180ff0587ac */ /* 0x000f220008000800 */
[----:B------:R-:W3:Y:S01]  /*5ca0*/  @!UP0 LDCU UR10, c[0x0][0xb20] ;  /* 0x00016400ff0a87ac */ /* 0x000ee20008000800 */
[----:B--2---:R-:W-:Y:S02]  /*5cb0*/  UIMAD.WIDE.U32 UR8, UR38, UR12, URZ ;  /* 0x0000000c260872a5 */ /* 0x004fe4000f8e00ff */
[----:B------:R-:W-:Y:S02]  /*5cc0*/  UIMAD.WIDE.U32 UR6, UR37, UR15, URZ ;  /* 0x0000000f250672a5 */ /* 0x000fe4000f8e00ff */
[----:B------:R-:W-:Y:S03]  /*5cd0*/  @!UP0 UISETP.NE.AND UP1, UPT, UR14, 0x1, UPT ;  /* 0x000000010e00888c */ /* 0x000fe6000bf25270 */
[----:B------:R-:W-:Y:S01]  /*5ce0*/  @!UP0 UMOV UR4, UR9 ;  /* 0x0000000900048c82 */ /* 0x000fe20008000000 */
[----:B----4-:R-:W-:Y:S02]  /*5cf0*/  @!UP0 UISETP.NE.AND UP2, UPT, UR5, 0x1, UPT ;  /* 0x000000010500888c */ /* 0x010fe4000bf45270 */
[----:B------:R-:W-:Y:S01]  /*5d00*/  @!UP0 USHF.R.U32.HI UR4, URZ, UR13, UR4 ;  /* 0x0000000dff048299 */ /* 0x000fe20008011604 */
[----:B------:R-:W-:Y:S02]  /*5d10*/  @!UP0 UMOV UR6, UR7 ;  /* 0x0000000700068c82 */ /* 0x000fe40008000000 */
[----:B---3--:R-:W-:Y:S02]  /*5d20*/  @!UP0 USHF.R.U32.HI UR6, URZ, UR10, UR6 ;  /* 0x0000000aff068299 */ /* 0x008fe40008011606 */
[----:B------:R-:W-:Y:S02]  /*5d30*/  @!UP0 USEL UR7, UR38, UR4, !UP2 ;  /* 0x0000000426078287 */ /* 0x000fe4000d000000 */
[----:B------:R-:W-:Y:S04]  /*5d40*/  @!UP0 USEL UR6, UR37, UR6, !UP1 ;  /* 0x0000000625068287 */ /* 0x000fe8000c800000 */
[----:B------:R-:W-:Y:S02]  /*5d50*/  @!UP0 UIADD3 UR4, UPT, UPT, -UR7, UR6, URZ ;  /* 0x0000000607048290 */ /* 0x000fe4000fffe1ff */
[----:B------:R-:W-:Y:S02]  /*5d60*/  @!UP0 UIADD3 UR6, UPT, UPT, UR7, -UR6, URZ ;  /* 0x8000000607068290 */ /* 0x000fe4000fffe0ff */
[----:B------:R-:W-:Y:S02]  /*5d70*/  @!UP0 UIMAD UR38, UR4, UR5, UR38 ;  /* 0x00000005042682a4 */ /* 0x000fe4000f8e0226 */
[----:B------:R-:W-:Y:S02]  /*5d80*/  @!UP0 UIMAD UR37, UR6, UR14, UR37 ;  /* 0x0000000e062582a4 */ /* 0x000fe4000f8e0225 */
[----:B------:R-:W-:Y:S09]  /*5d90*/  ULOP3.LUT UP0, URZ, UR56, 0x1b0, URZ, 0xc0, !UPT ;  /* 0x000001b038ff7892 */ /* 0x000ff2000f80c0ff */
[----:B------:R-:W-:Y:S05]  /*5da0*/  BRA.U !UP0, `(.L_x_104) ;  /* 0x0000000108407547 */ /* 0x000fea000b800000 */
[----:B------:R-:W2:Y:S01]  /*5db0*/  LDCU.64 UR8, c[0x4][0x80] ;  /* 0x01001000ff0877ac */ /* 0x000ea20008000a00 */
[----:B------:R-:W-:Y:S01]  /*5dc0*/  MOV R3, 0x0 ;  /* 0x0000000000037802 */ /* 0x000fe20000000f00 */
[----:B------:R-:W-:Y:S02]  /*5dd0*/  HFMA2 R12, -RZ, RZ, 0, 5.9604644775390625e-08 ;  /* 0x00000001ff0c7431 */ /* 0x000fe400000001ff */
[----:B------:R-:W-:Y:S02]  /*5de0*/  IMAD.MOV.U32 R8, RZ, RZ, 0x70 ;  /* 0x00000070ff087424 */ /* 0x000fe400078e00ff */
[----:B------:R-:W-:Y:S01]  /*5df0*/  IMAD.MOV.U32 R13, RZ, RZ, RZ ;  /* 0x000000ffff0d7224 */ /* 0x000fe200078e00ff */
[----:B------:R-:W3:Y:S01]  /*5e00*/  LDCU.64 UR6, c[0x4][0x88] ;  /* 0x01001100ff0677ac */ /* 0x000ee20008000a00 */
[----:B------:R-:W4:Y:S01]  /*5e10*/  LDC.64 R2, c[0x4][R3] ;  /* 0x0100000003027b82 */ /* 0x000f220000000a00 */
[----:B------:R-:W1:Y:S01]  /*5e20*/  LDCU.64 UR4, c[0x4][0x8] ;  /* 0x01000100ff0477ac */ /* 0x000e620008000a00 */
[----:B--2---:R-:W-:Y:S01]  /*5e30*/  MOV R5, UR9 ;  /* 0x0000000900057c02 */ /* 0x004fe20008000f00 */
[----:B------:R-:W-:Y:S01]  /*5e40*/  IMAD.U32 R4, RZ, RZ, UR8 ;  /* 0x00000008ff047e24 */ /* 0x000fe2000f8e00ff */
[----:B---3--:R-:W-:Y:S01]  /*5e50*/  MOV R7, UR7 ;  /* 0x0000000700077c02 */ /* 0x008fe20008000f00 */
[----:B------:R-:W-:Y:S01]  /*5e60*/  IMAD.U32 R6, RZ, RZ, UR6 ;  /* 0x00000006ff067e24 */ /* 0x000fe2000f8e00ff */
[----:B-1----:R-:W-:Y:S01]  /*5e70*/  MOV R11, UR5 ;  /* 0x00000005000b7c02 */ /* 0x002fe20008000f00 */
[----:B------:R-:W-:Y:S02]  /*5e80*/  IMAD.U32 R10, RZ, RZ, UR4 ;  /* 0x00000004ff0a7e24 */ /* 0x000fe4000f8e00ff */
[----:B------:R-:W-:Y:S07]  /*5e90*/  LEPC R20, `(.L_x_104) ;  /* 0x000000001014794e */ /* 0x000fee0000000000 */
[----:B----45:R-:W-:Y:S05]  /*5ea0*/  CALL.ABS.NOINC R2 ;  /* 0x0000000002007343 */ /* 0x030fea0003c00000 */
.L_x_104:
[----:B------:R-:W-:Y:S01]  /*5eb0*/  LOP3.LUT P0, RZ, R154, 0x1b0, RZ, 0xc0, !PT ;  /* 0x000001b09aff7812 */ /* 0x000fe2000780c0ff */
[----:B------:R-:W-:Y:S11]  /*5ec0*/  BSSY.RECONVERGENT B6, `(.L_x_105) ;  /* 0x0000013000067945 */ /* 0x000ff60003800200 */
[----:B------:R-:W-:Y:S01]  /*5ed0*/  @!UPT UIADD3 URZ, UPT, UPT, URZ, URZ, URZ ;  /* 0x000000fffffff290 */ /* 0x000fe2000fffe0ff */
[----:B------:R-:W-:Y:S05]  /*5ee0*/  @!P0 BRA `(.L_x_106) ;  /* 0x0000000000408947 */ /* 0x000fea0003800000 */
        /* <DEDUP_REMOVED lines=16> */
.L_x_106:
[----:B------:R-:W-:Y:S05]  /*5ff0*/  BSYNC.RECONVERGENT B6 ;  /* 0x0000000000067941 */ /* 0x000fea0003800200 */
.L_x_105:
[----:B------:R-:W-:Y:S01]  /*6000*/  ISETP.NE.U32.AND P3, PT, R140, RZ, PT ;  /* 0x000000ff8c00720c */ /* 0x000fe20003f65070 */
[----:B------:R-:W-:Y:S01]  /*6010*/  UISETP.NE.AND UP1, UPT, UR61, URZ, UPT ;  /* 0x000000ff3d00728c */ /* 0x000fe2000bf25270 */
[----:B------:R-:W-:Y:S02]  /*6020*/  ISETP.NE.U32.AND P4, PT, R136, RZ, PT ;  /* 0x000000ff8800720c */ /* 0x000fe40003f85070 */
[----:B------:R-:W-:Y:S02]  /*6030*/  ISETP.NE.AND.EX P3, PT, R141, RZ, PT, P3 ;  /* 0x000000ff8d00720c */ /* 0x000fe40003f65330 */
[----:B------:R-:W-:Y:S02]  /*6040*/  PLOP3.LUT P1, PT, PT, PT, PT, 0x8, 0x80 ;  /* 0x000000000080781c */ /* 0x000fe40003f2e170 */
[----:B------:R-:W-:Y:S02]  /*6050*/  PLOP3.LUT P0, PT, PT, PT, UP1, 0x80, 0x8 ;  /* 0x000000000008781c */ /* 0x000fe40003f0f018 */
[----:B------:R-:W-:Y:S02]  /*6060*/  ISETP.NE.AND.EX P4, PT, R137, RZ, PT, P4 ;  /* 0x000000ff8900720c */ /* 0x000fe40003f85340 */
[----:B------:R-:W2:Y:S09]  /*6070*/  @UP1 LDCU.64 UR4, c[0x0][0x888] ;  /* 0x00011100ff0417ac */ /* 0x000eb20008000a00 */
[----:B------:R-:W-:Y:S01]  /*6080*/  @P0 PLOP3.LUT P1, PT, P3, PT, PT, 0x80, 0x8 ;  /* 0x000000000008081c */ /* 0x000fe20001f2f070 */
[----:B--2---:R-:W-:Y:S04]  /*6090*/  @UP1 UISETP.NE.U32.AND UP0, UPT, UR4, URZ, UPT ;  /* 0x000000ff0400128c */ /* 0x004fe8000bf05070 */
[----:B------:R-:W-:Y:S04]  /*60a0*/  @UP1 UISETP.NE.AND.EX UP0, UPT, UR5, URZ, UPT, UP0 ;  /* 0x000000ff0500128c */ /* 0x000fe8000bf05300 */
[----:B------:R-:W-:Y:S01]  /*60b0*/  @UP1 USEL UR4, URZ, 0xffffffff, UP0 ;  /* 0xffffffffff041887 */ /* 0x000fe20008000000 */
[----:B------:R-:W-:Y:S11]  /*60c0*/  @!P3 BRA `(.L_x_107) ;  /* 0x000000000030b947 */ /* 0x000ff60003800000 */
[----:B------:R-:W-:Y:S01]  /*60d0*/  ISETP.NE.U32.AND P2, PT, R138, RZ, PT ;  /* 0x000000ff8a00720c */ /* 0x000fe20003f45070 */
[----:B------:R-:W2:Y:S01]  /*60e0*/  LDCU.64 UR6, c[0x0][0x358] ;  /* 0x00006b00ff0677ac */ /* 0x000ea20008000a00 */
[----:B------:R-:W-:Y:S02]  /*60f0*/  IMAD.MOV.U32 R147, RZ, RZ, 0x1 ;  /* 0x00000001ff937424 */ /* 0x000fe400078e00ff */
[----:B------:R-:W-:Y:S11]  /*6100*/  ISETP.NE.AND.EX P2, PT, R139, RZ, PT, P2 ;  /* 0x000000ff8b00720c */ /* 0x000ff60003f45320 */
[----:B------:R-:W-:Y:S02]  /*6110*/  @!UPT UIADD3 URZ, UPT, UPT, URZ, URZ, URZ ;  /* 0x000000fffffff290 */ /* 0x000fe4000fffe0ff */
[----:B------:R-:W3:Y:S01]  /*6120*/  @P2 LDC.64 R2, c[0x0][0x888] ;  /* 0x00022200ff022b82 */ /* 0x000ee20000000a00 */
[----:B-1----:R-:W-:Y:S04]  /*6130*/  @P2 IMAD R0, R140, UR36, RZ ;  /* 0x000000248c002c24 */ /* 0x002fe8000f8e02ff */
[----:B---3--:R-:W-:Y:S04]  /*6140*/  @P2 IMAD.WIDE R2, R0, 0x4, R2 ;  /* 0x0000000400022825 */ /* 0x008fe800078e0202 */
[----:B------:R-:W-:Y:S01]  /*6150*/  HFMA2 R0, -RZ, RZ, 0, 5.9604644775390625e-08 ;  /* 0x00000001ff007431 */ /* 0x000fe200000001ff */
[----:B--2--5:R2:W5:Y:S04]  /*6160*/  @P2 LDG.E R72, desc[UR6][R2.64] ;  /* 0x0000000602482981 */ /* 0x024568000c1e1900 */
[----:B------:R-:W-:Y:S01]  /*6170*/  @!P2 PRMT R147, R0, 0x7610, R147 ;  /* 0x000076100093a816 */ /* 0x000fe20000000093 */
[----:B--2---:R-:W3:Y:S06]  /*6180*/  @!P2 LDC R72, c[0x0][0x880] ;  /* 0x00022000ff48ab82 */ /* 0x004eec0000000800 */
.L_x_107:
[----:B------:R-:W-:Y:S05]  /*6190*/  @!P4 BRA `(.L_x_108) ;  /* 0x000000000024c947 */ /* 0x000fea0003800000 */
[----:B------:R-:W-:Y:S01]  /*61a0*/  ISETP.NE.U32.AND P2, PT, R134, RZ, PT ;  /* 0x000000ff8600720c */ /* 0x000fe20003f45070 */
[----:B------:R-:W2:Y:S03]  /*61b0*/  LDCU.64 UR6, c[0x0][0x358] ;  /* 0x00006b00ff0677ac */ /* 0x000ea60008000a00 */
[----:B------:R-:W-:Y:S11]  /*61c0*/  ISETP.NE.AND.EX P2, PT, R135, RZ, PT, P2 ;  /* 0x000000ff8700720c */ /* 0x000ff60003f45320 */
[----:B------:R-:W-:Y:S02]  /*61d0*/  @!UPT UIADD3 URZ, UPT, UPT, URZ, URZ, URZ ;  /* 0x000000fffffff290 */ /* 0x000fe4000fffe0ff */
[----:B------:R-:W4:Y:S01]  /*61e0*/  @P2 LDC.64 R2, c[0x0][0x8a8] ;  /* 0x00022a00ff022b82 */ /* 0x000f220000000a00 */
[----:B-1----:R-:W-:Y:S04]  /*61f0*/  @P2 IMAD R0, R136, UR36, RZ ;  /* 0x0000002488002c24 */ /* 0x002fe8000f8e02ff */
[----:B----4-:R-:W-:Y:S05]  /*6200*/  @P2 IMAD.WIDE R2, R0, 0x4, R2 ;  /* 0x0000000400022825 */ /* 0x010fea00078e0202 */
[----:B--2--5:R2:W5:Y:S02]  /*6210*/  @P2 LDG.E R70, desc[UR6][R2.64] ;  /* 0x0000000602462981 */ /* 0x024564000c1e1900 */
[----:B--2---:R-:W4:Y:S02]  /*6220*/  @!P2 LDC R70, c[0x0][0x8a0] ;  /* 0x00022800ff46ab82 */ /* 0x004f240000000800 */
.L_x_108:
[----:B---3-5:R-:W-:Y:S01]  /*6230*/  @P0 ISETP.NE.AND P4, PT, R72, RZ, PT ;  /* 0x000000ff4800020c */ /* 0x028fe20003f85270 */
[----:B-1----:R-:W-:Y:S01]  /*6240*/  IMAD.U32 R0, RZ, RZ, UR4 ;  /* 0x00000004ff007e24 */ /* 0x002fe2000f8e00ff */
[----:B------:R-:W-:Y:S01]  /*6250*/  @P0 LOP3.LUT P2, RZ, R147, 0xff, RZ, 0xc0, !PT ;  /* 0x000000ff93ff0812 */ /* 0x000fe2000784c0ff */
[----:B------:R-:W-:Y:S01]  /*6260*/  BSSY B1, `(.L_x_109) ;  /* 0x000003d000017945 */ /* 0x000fe20003800000 */
[----:B------:R-:W-:Y:S02]  /*6270*/  @P0 SEL R2, RZ, 0xffffffff, P4 ;  /* 0xffffffffff020807 */ /* 0x000fe40002000000 */
[----:B------:R-:W-:Y:S02]  /*6280*/  CS2R R90, SRZ ;  /* 0x00000000005a7805 */ /* 0x000fe4000001ff00 */
[----:B------:R-:W-:Y:S02]  /*6290*/  LEA R149, R68, UR44, 0x3 ;  /* 0x0000002c44957c11 */ /* 0x000fe4000f8e18ff */
[----:B------:R-:W-:Y:S02]  /*62a0*/  CS2R R88, SRZ ;  /* 0x0000000000587805 */ /* 0x000fe4000001ff00 */
[----:B------:R-:W-:Y:S02]  /*62b0*/  @P1 SEL R2, R0, R2, !P2 ;  /* 0x0000000200021207 */ /* 0x000fe40005000000 */
[----:B------:R-:W-:Y:S02]  /*62c0*/  CS2R R86, SRZ ;  /* 0x0000000000567805 */ /* 0x000fe4000001ff00 */
[----:B------:R-:W-:Y:S02]  /*62d0*/  SHF.L.U32 R4, R153, 0x1f, RZ ;  /* 0x0000001f99047819 */ /* 0x000fe400000006ff */
[----:B------:R-:W-:Y:S02]  /*62e0*/  CS2R R84, SRZ ;  /* 0x0000000000547805 */ /* 0x000fe4000001ff00 */
[----:B------:R-:W-:Y:S02]  /*62f0*/  @P0 LOP3.LUT R2, R2, 0x1, RZ, 0xc0, !PT ;  /* 0x0000000102020812 */ /* 0x000fe400078ec0ff */
[----:B------:R-:W-:Y:S02]  /*6300*/  CS2R R82, SRZ ;  /* 0x0000000000527805 */ /* 0x000fe4000001ff00 */
[----:B------:R-:W-:Y:S02]  /*6310*/  PLOP3.LUT P5, PT, PT, PT, PT, 0x8, 0x80 ;  /* 0x000000000080781c */ /* 0x000fe40003fae170 */
[----:B------:R-:W-:Y:S02]  /*6320*/  CS2R R80, SRZ ;  /* 0x0000000000507805 */ /* 0x000fe4000001ff00 */
[----:B------:R-:W-:Y:S01]  /*6330*/  ISETP.NE.U32.OR P1, PT, R2, 0x1, !P0 ;  /* 0x000000010200780c */ /* 0x000fe20004725470 */
[----:B------:R-:W-:Y:S01]  /*6340*/  IMAD R2, R68, 0x40, R69 ;  /* 0x0000004044027824 */ /* 0x000fe200078e0245 */
[----:B------:R-:W-:Y:S02]  /*6350*/  CS2R R18, SRZ ;  /* 0x0000000000127805 */ /* 0x000fe4000001ff00 */
[----:B------:R-:W-:Y:S09]  /*6360*/  CS2R R16, SRZ ;  /* 0x0000000000107805 */ /* 0x000ff2000001ff00 */
[----:B------:R-:W-:Y:S04]  /*6370*/  @P1 SHF.L.U32 R0, R151, 0x1f, RZ ;  /* 0x0000001f97001819 */ /* 0x000fe800000006ff */
[----:B------:R-:W1:Y:S01]  /*6380*/  @P1 SYNCS.PHASECHK.TRANS64.TRYWAIT P0, [UR44+0xa0], R0 ;  /* 0x0000a000ff0015a7 */ /* 0x000e62000800112c */
[----:B------:R2:W3:Y:S01]  /*6390*/  SYNCS.PHASECHK.TRANS64.TRYWAIT P4, [R149+URZ+0xe0], R4 ;  /* 0x0000e004950075a7 */ /* 0x0004e200080811ff */
[----:B-1----:R-:W-:Y:S01]  /*63a0*/  @P1 PLOP3.LUT P5, PT, P0, PT, PT, 0x8, 0x80 ;  /* 0x000000000080181c */ /* 0x002fe200007ae170 */
[----:B------:R-:W-:Y:S01]  /*63b0*/  @!UPT UIADD3 URZ, UPT, UPT, URZ, URZ, URZ ;  /* 0x000000fffffff290 */ /* 0x000fe2000fffe0ff */
[----:B--23--:R-:W-:Y:S11]  /*63c0*/  @!P1 BRA `(.L_x_110) ;  /* 0x0000000000989947 */ /* 0x00cff60003800000 */
[----:B------:R-:W-:Y:S01]  /*63d0*/  ISETP.NE.U32.AND P0, PT, RZ, UR58, PT ;  /* 0x0000003aff007c0c */ /* 0x000fe2000bf05070 */
[----:B------:R-:W-:Y:S01]  /*63e0*/  BSSY B0, `(.L_x_111) ;  /* 0x0000016000007945 */ /* 0x000fe20003800000 */
[----:B------:R-:W-:Y:S02]  /*63f0*/  ISETP.NE.AND P2, PT, R72, RZ, PT ;  /* 0x000000ff4800720c */ /* 0x000fe40003f45270 */
[----:B------:R-:W-:Y:S02]  /*6400*/  CS2R R18, SRZ ;  /* 0x0000000000127805 */ /* 0x000fe4000001ff00 */
[----:B------:R-:W-:Y:S02]  /*6410*/  ISETP.NE.AND.EX P0, PT, RZ, UR59, PT, P0 ;  /* 0x0000003bff007c0c */ /* 0x000fe4000bf05300 */
[----:B------:R-:W-:Y:S02]  /*6420*/  CS2R R16, SRZ ;  /* 0x0000000000107805 */ /* 0x000fe4000001ff00 */
[----:B------:R-:W-:Y:S02]  /*6430*/  LOP3.LUT P1, RZ, R147, 0xff, RZ, 0xc0, !PT ;  /* 0x000000ff93ff7812 */ /* 0x000fe4000782c0ff */
[----:B------:R-:W-:Y:S02]  /*6440*/  CS2R R82, SRZ ;  /* 0x0000000000527805 */ /* 0x000fe4000001ff00 */
[----:B------:R-:W-:Y:S02]  /*6450*/  SEL R0, RZ, 0xffffffff, P2 ;  /* 0xffffffffff007807 */ /* 0x000fe40001000000 */
[----:B------:R-:W-:Y:S02]  /*6460*/  CS2R R80, SRZ ;  /* 0x0000000000507805 */ /* 0x000fe4000001ff00 */
[----:B------:R-:W-:Y:S02]  /*6470*/  SEL R3, RZ, 0xffffffff, P0 ;  /* 0xffffffffff037807 */ /* 0x000fe40000000000 */
[----:B------:R-:W-:Y:S02]  /*6480*/  CS2R R86, SRZ ;  /* 0x0000000000567805 */ /* 0x000fe4000001ff00 */
[----:B------:R-:W-:Y:S02]  /*6490*/  CS2R R84, SRZ ;  /* 0x0000000000547805 */ /* 0x000fe4000001ff00 */
[----:B------:R-:W-:Y:S02]  /*64a0*/  CS2R R90, SRZ ;  /* 0x00000000005a7805 */ /* 0x000fe4000001ff00 */
[----:B------:R-:W-:Y:S02]  /*64b0*/  @P3 SEL R0, R3, R0, !P1 ;  /* 0x0000000003003207 */ /* 0x000fe40004800000 */
[----:B------:R-:W-:Y:S02]  /*64c0*/  CS2R R88, SRZ ;  /* 0x0000000000587805 */ /* 0x000fe4000001ff00 */
[----:B------:R-:W-:Y:S04]  /*64d0*/  LOP3.LUT R0, R0, 0x1, RZ, 0xc0, !PT ;  /* 0x0000000100007812 */ /* 0x000fe800078ec0ff */
[----:B------:R-:W-:Y:S01]  /*64e0*/  ISETP.NE.U32.AND P0, PT, R0, 0x1, PT ;  /* 0x000000010000780c */ /* 0x000fe20003f05070 */
[----:B------:R-:W-:Y:S01]  /*64f0*/  @!UPT UIADD3 URZ, UPT, UPT, URZ, URZ, URZ ;  /* 0x000000fffffff290 */ /* 0x000fe2000fffe0ff */
[----:B------:R-:W-:Y:S11]  /*6500*/  @!P5 BRA `(.L_x_112) ;  /* 0x00000000000cd947 */ /* 0x000ff60003800000 */
[----:B------:R-:W-:Y:S04]  /*6510*/  SHF.L.U32 R3, R151, 0x1f, RZ ;  /* 0x0000001f97037819 */ /* 0x000fe800000006ff */
[----:B------:R-:W1:Y:S02]  /*6520*/  SYNCS.PHASECHK.TRANS64.TRYWAIT P1, [UR44+0xa0], R3 ;  /* 0x0000a003ff0075a7 */ /* 0x000e64000802112c */
[----:B-1----:R-:W-:Y:S05]  /*6530*/  @!P1 BRA `(.L_x_113) ;  /* 0x0000002000789947 */ /* 0x002fea0003800000 */
.L_x_112:
[----:B------:R-:W-:Y:S05]  /*6540*/  BSYNC B0 ;  /* 0x0000000000007941 */ /* 0x000fea0003800000 */
.L_x_111:
[----:B------:R2:W3:Y:S01]  /*6550*/  @P0 LDS.128 R16, [R146+UR44+0x200] ;  /* 0x0002002c92100984 */ /* 0x0004e20008000c00 */
[----:B------:R-:W-:Y:S01]  /*6560*/  UIADD3 UR4, UPT, UPT, UR44, 0xa8, URZ ;  /* 0x000000a82c047890 */ /* 0x000fe2000fffe0ff */
[----:B------:R-:W-:Y:S02]  /*6570*/  LOP3.LUT R151, R151, 0x1, RZ, 0x3c, !PT ;  /* 0x0000000197977812 */ /* 0x000fe400078e3cff */
[----:B------:R2:W1:Y:S01]  /*6580*/  @P0 LDS.128 R80, [R145+0x200] ;  /* 0x0002000091500984 */ /* 0x0004620000000c00 */
[----:B------:R-:W-:Y:S03]  /*6590*/  UPRMT UR4, UR55, 0x654, UR4 ;  /* 0x0000065437047896 */ /* 0x000fe60008000004 */
[----:B------:R2:W1:Y:S04]  /*65a0*/  @P0 LDS.128 R84, [R144+0x200] ;  /* 0x0002000090540984 */ /* 0x0004680000000c00 */
[----:B------:R2:W1:Y:S01]  /*65b0*/  @P0 LDS.128 R88, [R143+0x200] ;  /* 0x000200008f580984 */ /* 0x0004620000000c00 */
[----:B------:R-:W-:Y:S01]  /*65c0*/  @!PT LDS RZ, [RZ] ;  /* 0x00000000fffff984 */ /* 0x000fe20000000800 */
[----:B------:R-:W-:Y:S01]  /*65d0*/  @!PT LDS RZ, [RZ] ;  /* 0x00000000fffff984 */ /* 0x000fe20000000800 */
[----:B------:R-:W-:Y:S01]  /*65e0*/  @!PT LDS RZ, [RZ] ;  /* 0x00000000fffff984 */ /* 0x000fe20000000800 */
[----:B------:R-:W-:Y:S01]  /*65f0*/  @!PT LDS RZ, [RZ] ;  /* 0x00000000fffff984 */ /* 0x000fe20000000800 */
[----:B------:R5:W-:Y:S06]  /*6600*/  MEMBAR.ALL.CTA ;  /* 0x0000000000007992 */ /* 0x000bec0000008000 */
[----:B-----5:R-:W5:Y:S02]  /*6610*/  FENCE.VIEW.ASYNC.S ;  /* 0x00000000000073c6 */ /* 0x020f640000000000 */
[----:B-----5:R-:W-:Y:S01]  /*6620*/  SYNCS.ARRIVE.TRANS64.RED.A1T0 RZ, [UR4], RZ ;  /* 0x000000ffffff79a7 */ /* 0x020fe20008100404 */
.L_x_110:
[----:B------:R-:W-:Y:S05]  /*6630*/  BSYNC B1 ;  /* 0x0000000000017941 */ /* 0x000fea0003800000 */
.L_x_109:
[----:B-1----:R-:W-:Y:S04]  /*6640*/  SHF.R.U32.HI R0, RZ, 0x15, R2 ;  /* 0x00000015ff007819 */ /* 0x002fe80000011602 */
[----:B------:R-:W-:Y:S01]  /*6650*/  LOP3.LUT P0, RZ, R0, 0x3, R148, 0x48, !PT ;  /* 0x0000000300ff7812 */ /* 0x000fe20007804894 */
[----:B------:R-:W-:Y:S01]  /*6660*/  @!UPT UIADD3 URZ, UPT, UPT, URZ, URZ, URZ ;  /* 0x000000fffffff290 */ /* 0x000fe2000fffe0ff */
[----:B------:R-:W-:Y:S11]  /*6670*/  @P4 BRA `(.L_x_114) ;  /* 0x0000000000084947 */ /* 0x000ff60003800000 */
[----:B------:R-:W1:Y:S02]  /*6680*/  SYNCS.PHASECHK.TRANS64.TRYWAIT P1, [R149+URZ+0xe0], R4 ;  /* 0x0000e004950075a7 */ /* 0x000e6400080211ff */
[----:B-1----:R-:W-:Y:S05]  /*6690*/  @!P1 BRA `(.L_x_115) ;  /* 0x0000002000389947 */ /* 0x002fea0003800000 */
.L_x_114:
[----:B------:R-:W-:Y:S05]  /*66a0*/  @!P0 BRA `(.L_x_116) ;  /* 0x0000000000408947 */ /* 0x000fea0003800000 */
[----:B------:R-:W1:Y:S01]  /*66b0*/  LDCU.64 UR8, c[0x4][0x70] ;  /* 0x01000e00ff0877ac */ /* 0x000e620008000a00 */
[----:B------:R-:W-:Y:S01]  /*66c0*/  MOV R15, 0x0 ;  /* 0x00000000000f7802 */ /* 0x000fe20000000f00 */
[----:B------:R-:W-:Y:S02]  /*66d0*/  HFMA2 R12, -RZ, RZ, 0, 5.9604644775390625e-08 ;  /* 0x00000001ff0c7431 */ /* 0x000fe400000001ff */
[----:B------:R-:W-:Y:S02]  /*66e0*/  IMAD.MOV.U32 R8, RZ, RZ, 0x192 ;  /* 0x00000192ff087424 */ /* 0x000fe400078e00ff */
[----:B------:R-:W-:Y:S01]  /*66f0*/  IMAD.MOV.U32 R13, RZ, RZ, RZ ;  /* 0x000000ffff0d7224 */ /* 0x000fe200078e00ff */
[----:B------:R-:W5:Y:S01]  /*6700*/  LDCU.64 UR6, c[0x4][0x78] ;  /* 0x01000f00ff0677ac */ /* 0x000f620008000a00 */
[----:B------:R-:W2:Y:S01]  /*6710*/  LDC.64 R14, c[0x4][R15] ;  /* 0x010000000f0e7b82 */ /* 0x000ea20000000a00 */
[----:B------:R-:W3:Y:S01]  /*6720*/  LDCU.64 UR4, c[0x4][0x10] ;  /* 0x01000200ff0477ac */ /* 0x000ee20008000a00 */
[----:B-1----:R-:W-:Y:S01]  /*6730*/  MOV R5, UR9 ;  /* 0x0000000900057c02 */ /* 0x002fe20008000f00 */
[----:B------:R-:W-:Y:S01]  /*6740*/  IMAD.U32 R4, RZ, RZ, UR8 ;  /* 0x00000008ff047e24 */ /* 0x000fe2000f8e00ff */
[----:B-----5:R-:W-:Y:S01]  /*6750*/  MOV R7, UR7 ;  /* 0x0000000700077c02 */ /* 0x020fe20008000f00 */
[----:B------:R-:W-:Y:S01]  /*6760*/  IMAD.U32 R6, RZ, RZ, UR6 ;  /* 0x00000006ff067e24 */ /* 0x000fe2000f8e00ff */
[----:B---3--:R-:W-:Y:S01]  /*6770*/  MOV R11, UR5 ;  /* 0x00000005000b7c02 */ /* 0x008fe20008000f00 */
[----:B------:R-:W-:Y:S02]  /*6780*/  IMAD.U32 R10, RZ, RZ, UR4 ;  /* 0x00000004ff0a7e24 */ /* 0x000fe4000f8e00ff */
[----:B------:R-:W-:Y:S07]  /*6790*/  LEPC R20, `(.L_x_116) ;  /* 0x000000001014794e */ /* 0x000fee0000000000 */
[----:B--2-4-:R-:W-:Y:S05]  /*67a0*/  CALL.ABS.NOINC R14 ;  /* 0x000000000e007343 */ /* 0x014fea0003c00000 */
.L_x_116:
[----:B------:R-:W-:Y:S01]  /*67b0*/  LOP3.LUT P0, RZ, R142, 0x60, RZ, 0xc0, !PT ;  /* 0x000000608eff7812 */ /* 0x000fe2000780c0ff */
[----:B------:R-:W-:Y:S05]  /*67c0*/  WARPSYNC.ALL ;  /* 0x0000000000007948 */ /* 0x000fea0003800000 */
[----:B------:R-:W-:Y:S01]  /*67d0*/  R2UR UR4, R2 ;  /* 0x00000000020472ca */ /* 0x000fe200000e0000 */
[----:B---3--:R-:W-:Y:S01]  /*67e0*/  IMAD.U32 R129, R18, 0x10000, RZ ;  /* 0x0001000012817824 */ /* 0x008fe200078e00ff */
[----:B------:R-:W-:Y:S01]  /*67f0*/  PRMT R71, R16, 0x8880, RZ ;  /* 0x0000888010477816 */ /* 0x000fe200000000ff */
[----:B------:R-:W-:Y:S01]  /*6800*/  IMAD.SHL.U32 R92, R90, 0x100, RZ ;  /* 0x000001005a5c7824 */ /* 0x000fe200078e00ff */
[C---:B------:R-:W-:Y:S01]  /*6810*/  SHF.L.U32 R73, R16.reuse, 0x10, RZ ;  /* 0x0000001010497819 */ /* 0x040fe200000006ff */
[----:B------:R-:W-:Y:S01]  /*6820*/  IMAD.U32 R114, R83, 0x10000, RZ ;  /* 0x0001000053727824 */ /* 0x000fe200078e00ff */
[----:B------:R-:W-:Y:S01]  /*6830*/  SHF.L.U32 R74, R16, 0x8, RZ ;  /* 0x00000008104a7819 */ /* 0x000fe200000006ff */
[----:B------:R-:W-:Y:S01]  /*6840*/  IMAD.U32 R103, R88, 0x10000, RZ ;  /* 0x0001000058677824 */ /* 0x000fe200078e00ff */
[----:B------:R-:W-:Y:S01]  /*6850*/  SHF.R.S32.HI R75, RZ, 0x18, R16 ;  /* 0x00000018ff4b7819 */ /* 0x000fe20000011410 */
[----:B------:R-:W-:Y:S01]  /*6860*/  IMAD.SHL.U32 R122, R80, 0x100, RZ ;  /* 0x00000100507a7824 */ /* 0x000fe200078e00ff */
[----:B------:R-:W-:Y:S01]  /*6870*/  PRMT R133, R17, 0x8880, RZ ;  /* 0x0000888011857816 */ /* 0x000fe200000000ff */
[----:B------:R-:W-:Y:S01]  /*6880*/  IMAD.SHL.U32 R107, R85, 0x100, RZ ;  /* 0x00000100556b7824 */ /* 0x000fe200078e00ff */
[C---:B------:R-:W-:Y:S01]  /*6890*/  SHF.L.U32 R132, R17.reuse, 0x10, RZ ;  /* 0x0000001011847819 */ /* 0x040fe200000006ff */
[----:B------:R-:W-:Y:S01]  /*68a0*/  BSSY.RECONVERGENT B0, `(.L_x_117) ;  /* 0x0000122000007945 */ /* 0x000fe20003800200 */
[----:B------:R-:W-:Y:S02]  /*68b0*/  SHF.L.U32 R131, R17, 0x8, RZ ;  /* 0x0000000811837819 */ /* 0x000fe400000006ff */
[----:B------:R-:W-:Y:S02]  /*68c0*/  SHF.R.S32.HI R76, RZ, 0x18, R17 ;  /* 0x00000018ff4c7819 */ /* 0x000fe40000011411 */
[C---:B------:R-:W-:Y:S02]  /*68d0*/  PRMT R130, R18.reuse, 0x8880, RZ ;  /* 0x0000888012827816 */ /* 0x040fe400000000ff */
[----:B------:R-:W-:Y:S02]  /*68e0*/  SHF.L.U32 R128, R18, 0x8, RZ ;  /* 0x0000000812807819 */ /* 0x000fe400000006ff */
[----:B------:R-:W-:Y:S02]  /*68f0*/  SHF.R.S32.HI R77, RZ, 0x18, R18 ;  /* 0x00000018ff4d7819 */ /* 0x000fe40000011412 */
[C---:B------:R-:W-:Y:S02]  /*6900*/  PRMT R127, R19.reuse, 0x8880, RZ ;  /* 0x00008880137f7816 */ /* 0x040fe400000000ff */
[C---:B------:R-:W-:Y:S02]  /*6910*/  SHF.L.U32 R126, R19.reuse, 0x10, RZ ;  /* 0x00000010137e7819 */ /* 0x040fe400000006ff */
[----:B------:R-:W-:Y:S02]  /*6920*/  SHF.L.U32 R125, R19, 0x8, RZ ;  /* 0x00000008137d7819 */ /* 0x000fe400000006ff */
[----:B------:R-:W-:Y:S02]  /*6930*/  SHF.R.S32.HI R78, RZ, 0x18, R19 ;  /* 0x00000018ff4e7819 */ /* 0x000fe40000011413 */
[----:B------:R-:W1:Y:S01]  /*6940*/  LDTM.x64 R4, tmem[UR4] ;  /* 0x00000004000479ee */ /* 0x000e620008340000 */
[----:B------:R-:W-:Y:S01]  /*6950*/  NOP ;  /* 0x0000000000007918 */ /* 0x000fe20000000000 */
[----:B------:R-:W-:Y:S02]  /*6960*/  IADD3 R149, PT, PT, R149, 0x100, RZ ;  /* 0x0000010095957810 */ /* 0x000fe40007ffe0ff */
[----:B------:R-:W-:Y:S02]  /*6970*/  SHF.R.S32.HI R73, RZ, 0x18, R73 ;  /* 0x00000018ff497819 */ /* 0x000fe40000011449 */
[----:B------:R-:W-:Y:S02]  /*6980*/  LOP3.LUT R149, R149, 0xfefffff8, RZ, 0xc0, !PT ;  /* 0xfefffff895957812 */ /* 0x000fe400078ec0ff */
[C---:B------:R-:W-:Y:S02]  /*6990*/  PRMT R94, R90.reuse, 0x8880, RZ ;  /* 0x000088805a5e7816 */ /* 0x040fe400000000ff */
[----:B-1----:R1:W-:Y:S01]  /*69a0*/  SYNCS.ARRIVE.TRANS64.RED.A1T0 RZ, [R149+URZ], RZ ;  /* 0x000000ff95ff79a7 */ /* 0x0023e200081004ff */
[----:B------:R-:W-:Y:S02]  /*69b0*/  SHF.L.U32 R93, R90, 0x10, RZ ;  /* 0x000000105a5d7819 */ /* 0x000fe400000006ff */
[----:B------:R-:W-:Y:S02]  /*69c0*/  SHF.R.S32.HI R74, RZ, 0x18, R74 ;  /* 0x00000018ff4a7819 */ /* 0x000fe4000001144a */
[C---:B------:R-:W-:Y:S02]  /*69d0*/  PRMT R124, R80.reuse, 0x8880, RZ ;  /* 0x00008880507c7816 */ /* 0x040fe400000000ff */
[----:B------:R-:W-:Y:S02]  /*69e0*/  SHF.L.U32 R123, R80, 0x10, RZ ;  /* 0x00000010507b7819 */ /* 0x000fe400000006ff */
[C---:B------:R-:W-:Y:S02]  /*69f0*/  PRMT R121, R81.reuse, 0x8880, RZ ;  /* 0x0000888051797816 */ /* 0x040fe400000000ff */
[----:B------:R-:W-:Y:S02]  /*6a00*/  SHF.R.S32.HI R79, RZ, 0x18, R80 ;  /* 0x00000018ff4f7819 */ /* 0x000fe40000011450 */
[----:B------:R-:W-:Y:S01]  /*6a10*/  SHF.L.U32 R120, R81, 0x10, RZ ;  /* 0x0000001051787819 */ /* 0x000fe200000006ff */
[C---:B----4-:R-:W-:Y:S01]  /*6a20*/  IMAD R0, R70.reuse, R4, RZ ;  /* 0x0000000446007224 */ /* 0x050fe200078e02ff */
[----:B------:R-:W-:Y:S01]  /*6a30*/  SHF.R.S32.HI R4, RZ, 0x18, R132 ;  /* 0x00000018ff047819 */ /* 0x000fe20000011484 */
[C---:B------:R-:W-:Y:S01]  /*6a40*/  IMAD R2, R70.reuse, R5, RZ ;  /* 0x0000000546027224 */ /* 0x040fe200078e02ff */
[----:B------:R-:W-:Y:S01]  /*6a50*/  SHF.R.S32.HI R5, RZ, 0x18, R131 ;  /* 0x00000018ff057819 */ /* 0x000fe20000011483 */
[----:B------:R-:W-:Y:S01]  /*6a60*/  IMAD R3, R70, R6, RZ ;  /* 0x0000000646037224 */ /* 0x000fe200078e02ff */
[----:B------:R-:W-:Y:S01]  /*6a70*/  PRMT R118, R82, 0x8880, RZ ;  /* 0x0000888052767816 */ /* 0x000fe200000000ff */
[-C--:B------:R-:W-:Y:S01]  /*6a80*/  IMAD R0, R71, R72.reuse, R0 ;  /* 0x0000004847007224 */ /* 0x080fe200078e0200 */
[----:B------:R-:W-:Y:S01]  /*6a90*/  SHF.R.S32.HI R80, RZ, 0x18, R81 ;  /* 0x00000018ff507819 */ /* 0x000fe20000011451 */
[----:B------:R-:W-:Y:S01]  /*6aa0*/  IMAD R7, R70, R7, RZ ;  /* 0x0000000746077224 */ /* 0x000fe200078e02ff */
[----:B------:R-:W-:Y:S01]  /*6ab0*/  SHF.L.U32 R117, R82, 0x10, RZ ;  /* 0x0000001052757819 */ /* 0x000fe200000006ff */
[-C--:B------:R-:W-:Y:S01]  /*6ac0*/  IMAD R2, R73, R72.reuse, R2 ;  /* 0x0000004849027224 */ /* 0x080fe200078e0202 */
[----:B------:R-:W-:Y:S01]  /*6ad0*/  PRMT R115, R83, 0x8880, RZ ;  /* 0x0000888053737816 */ /* 0x000fe200000000ff */
[-C--:B------:R-:W-:Y:S01]  /*6ae0*/  IMAD R3, R74, R72.reuse, R3 ;  /* 0x000000484a037224 */ /* 0x080fe200078e0203 */
[----:B------:R-:W-:Y:S01]  /*6af0*/  SHF.R.S32.HI R74, RZ, 0x18, R90 ;  /* 0x00000018ff4a7819 */ /* 0x000fe2000001145a */
[----:B------:R-:W-:Y:S01]  /*6b00*/  IMAD R7, R75, R72, R7 ;  /* 0x000000484b077224 */ /* 0x000fe200078e0207 */
[----:B------:R-:W-:Y:S01]  /*6b10*/  PRMT R112, R84, 0x8880, RZ ;  /* 0x0000888054707816 */ /* 0x000fe200000000ff */
[----:B------:R-:W-:Y:S01]  /*6b20*/  IMAD R8, R70, R8, RZ ;  /* 0x0000000846087224 */ /* 0x000fe200078e02ff */
[----:B------:R-:W-:Y:S01]  /*6b30*/  SHF.L.U32 R111, R84, 0x10, RZ ;  /* 0x00000010546f7819 */ /* 0x000fe200000006ff */
[C---:B------:R-:W-:Y:S01]  /*6b40*/  IMAD R9, R70.reuse, R9, RZ ;  /* 0x0000000946097224 */ /* 0x040fe200078e02ff */
[----:B------:R-:W-:Y:S01]  /*6b50*/  I2IP.S8.S32.SAT R90, R7, R3, RZ ;  /* 0x00000003075a7239 */ /* 0x000fe200000014ff */
[C---:B------:R-:W-:Y:S01]  /*6b60*/  IMAD R10, R70.reuse, R10, RZ ;  /* 0x0000000a460a7224 */ /* 0x040fe200078e02ff */
[----:B------:R-:W-:Y:S01]  /*6b70*/  MOV R3, R133 ;  /* 0x0000008500037202 */ /* 0x000fe20000000f00 */
[C---:B------:R-:W-:Y:S01]  /*6b80*/  IMAD R11, R70.reuse, R11, RZ ;  /* 0x0000000b460b7224 */ /* 0x040fe200078e02ff */
[C---:B------:R-:W-:Y:S01]  /*6b90*/  PRMT R109, R85.reuse, 0x8880, RZ ;  /* 0x00008880556d7816 */ /* 0x040fe200000000ff */
[----:B------:R-:W-:Y:S01]  /*6ba0*/  IMAD R6, R70, R19, RZ ;  /* 0x0000001346067224 */ /* 0x000fe200078e02ff */
[----:B------:R-:W-:Y:S01]  /*6bb0*/  SHF.L.U32 R108, R85, 0x10, RZ ;  /* 0x00000010556c7819 */ /* 0x000fe200000006ff */
[----:B------:R-:W-:Y:S01]  /*6bc0*/  IMAD R8, R3, R72, R8 ;  /* 0x0000004803087224 */ /* 0x000fe200078e0208 */
[----:B------:R-:W-:Y:S01]  /*6bd0*/  MOV R3, R130 ;  /* 0x0000008200037202 */ /* 0x000fe20000000f00 */
[----:B------:R-:W-:Y:S01]  /*6be0*/  IMAD R9, R4, R72, R9 ;  /* 0x0000004804097224 */ /* 0x000fe200078e0209 */
[----:B------:R-:W-:Y:S01]  /*6bf0*/  SHF.R.S32.HI R4, RZ, 0x18, R129 ;  /* 0x00000018ff047819 */ /* 0x000fe20000011481 */
[----:B------:R-:W-:Y:S01]  /*6c00*/  IMAD R19, R70, R24, RZ ;  /* 0x0000001846137224 */ /* 0x000fe200078e02ff */
[----:B------:R-:W-:Y:S01]  /*6c10*/  PRMT R106, R86, 0x8880, RZ ;  /* 0x00008880566a7816 */ /* 0x000fe200000000ff */
[----:B------:R-:W-:Y:S01]  /*6c20*/  IMAD R10, R5, R72, R10 ;  /* 0x00000048050a7224 */ /* 0x000fe200078e020a */
[----:B------:R-:W-:Y:S01]  /*6c30*/  SHF.R.S32.HI R5, RZ, 0x18, R128 ;  /* 0x00000018ff057819 */ /* 0x000fe20000011480 */
[----:B------:R-:W-:Y:S01]  /*6c40*/  IMAD R12, R70, R12, RZ ;  /* 0x0000000c460c7224 */ /* 0x000fe200078e02ff */
[----:B------:R-:W-:Y:S01]  /*6c50*/  SHF.L.U32 R104, R86, 0x10, RZ ;  /* 0x0000001056687819 */ /* 0x000fe200000006ff */
[C---:B------:R-:W-:Y:S01]  /*6c60*/  IMAD R24, R70.reuse, R29, RZ ;  /* 0x0000001d46187224 */ /* 0x040fe200078e02ff */
[C---:B------:R-:W-:Y:S01]  /*6c70*/  PRMT R100, R87.reuse, 0x8880, RZ ;  /* 0x0000888057647816 */ /* 0x040fe200000000ff */
[----:B------:R-:W-:Y:S01]  /*6c80*/  IMAD R29, R70, R34, RZ ;  /* 0x00000022461d7224 */ /* 0x000fe200078e02ff */
[----:B------:R-:W-:Y:S01]  /*6c90*/  SHF.L.U32 R99, R87, 0x10, RZ ;  /* 0x0000001057637819 */ /* 0x000fe200000006ff */
[----:B------:R-:W-:Y:S01]  /*6ca0*/  IMAD R11, R76, R72, R11 ;  /* 0x000000484c0b7224 */ /* 0x000fe200078e020b */
[----:B------:R-:W-:Y:S01]  /*6cb0*/  PRMT R105, R88, 0x8880, RZ ;  /* 0x0000888058697816 */ /* 0x000fe200000000ff */
[C---:B------:R-:W-:Y:S01]  /*6cc0*/  IMAD R13, R70.reuse, R13, RZ ;  /* 0x0000000d460d7224 */ /* 0x040fe200078e02ff */
[----:B------:R-:W-:Y:S01]  /*6cd0*/  PRMT R97, R89, 0x8880, RZ ;  /* 0x0000888059617816 */ /* 0x000fe200000000ff */
[C---:B------:R-:W-:Y:S01]  /*6ce0*/  IMAD R34, R70.reuse, R39, RZ ;  /* 0x0000002746227224 */ /* 0x040fe200078e02ff */
[----:B------:R-:W-:Y:S01]  /*6cf0*/  I2IP.S8.S32.SAT R11, R11, R10, RZ ;  /* 0x0000000a0b0b7239 */ /* 0x000fe200000014ff */
[C---:B------:R-:W-:Y:S01]  /*6d00*/  IMAD R39, R70.reuse, R44, RZ ;  /* 0x0000002c46277224 */ /* 0x040fe200078e02ff */
[----:B------:R-:W-:Y:S01]  /*6d10*/  SHF.R.S32.HI R71, RZ, 0x18, R88 ;  /* 0x00000018ff477819 */ /* 0x000fe20000011458 */
[C---:B------:R-:W-:Y:S01]  /*6d20*/  IMAD R14, R70.reuse, R14, RZ ;  /* 0x0000000e460e7224 */ /* 0x040fe200078e02ff */
[----:B------:R-:W-:Y:S01]  /*6d30*/  SHF.L.U32 R96, R89, 0x10, RZ ;  /* 0x0000001059607819 */ /* 0x000fe200000006ff */
[----:B------:R-:W-:Y:S01]  /*6d40*/  IMAD R12, R3, R72, R12 ;  /* 0x00000048030c7224 */ /* 0x000fe200078e020c */
[----:B------:R-:W-:Y:S01]  /*6d50*/  SHF.R.S32.HI R73, RZ, 0x18, R89 ;  /* 0x00000018ff497819 */ /* 0x000fe20000011459 */
[C---:B------:R-:W-:Y:S01]  /*6d60*/  IMAD R44, R70.reuse, R49, RZ ;  /* 0x00000031462c7224 */ /* 0x040fe200078e02ff */
[----:B------:R-:W-:Y:S01]  /*6d70*/  SHF.R.S32.HI R75, RZ, 0x18, R91 ;  /* 0x00000018ff4b7819 */ /* 0x000fe2000001145b */
[C---:B------:R-:W-:Y:S01]  /*6d80*/  IMAD R49, R70.reuse, R54, RZ ;  /* 0x0000003646317224 */ /* 0x040fe200078e02ff */
[----:B------:R-:W-:Y:S01]  /*6d90*/  SHF.L.U32 R119, R81, 0x8, RZ ;  /* 0x0000000851777819 */ /* 0x000fe200000006ff */
[----:B------:R-:W-:Y:S01]  /*6da0*/  IMAD R15, R70, R15, RZ ;  /* 0x0000000f460f7224 */ /* 0x000fe200078e02ff */
[----:B------:R-:W-:Y:S01]  /*6db0*/  SHF.R.S32.HI R81, RZ, 0x18, R82 ;  /* 0x00000018ff517819 */ /* 0x000fe20000011452 */
[----:B------:R-:W-:Y:S01]  /*6dc0*/  IMAD R13, R4, R72, R13 ;  /* 0x00000048040d7224 */ /* 0x000fe200078e020d */
[----:B------:R-:W-:Y:S01]  /*6dd0*/  SHF.L.U32 R116, R82, 0x8, RZ ;  /* 0x0000000852747819 */ /* 0x000fe200000006ff */
[C---:B------:R-:W-:Y:S01]  /*6de0*/  IMAD R7, R70.reuse, R20, RZ ;  /* 0x0000001446077224 */ /* 0x040fe200078e02ff */
[----:B------:R-:W-:Y:S01]  /*6df0*/  SHF.R.S32.HI R82, RZ, 0x18, R83 ;  /* 0x00000018ff527819 */ /* 0x000fe20000011453 */
[C---:B------:R-:W-:Y:S01]  /*6e00*/  IMAD R54, R70.reuse, R59, RZ ;  /* 0x0000003b46367224 */ /* 0x040fe200078e02ff */
[----:B------:R-:W-:Y:S01]  /*6e10*/  SHF.L.U32 R113, R83, 0x8, RZ ;  /* 0x0000000853717819 */ /* 0x000fe200000006ff */
[C---:B------:R-:W-:Y:S01]  /*6e20*/  IMAD R20, R70.reuse, R25, RZ ;  /* 0x0000001946147224 */ /* 0x040fe200078e02ff */
[----:B------:R-:W-:Y:S01]  /*6e30*/  SHF.R.S32.HI R83, RZ, 0x18, R84 ;  /* 0x00000018ff537819 */ /* 0x000fe20000011454 */
[----:B------:R-:W-:Y:S01]  /*6e40*/  IMAD R59, R70, R64, RZ ;  /* 0x00000040463b7224 */ /* 0x000fe200078e02ff */
[----:B------:R-:W-:Y:S01]  /*6e50*/  I2IP.S8.S32.SAT R64, R2, R0, R90 ;  /* 0x0000000002407239 */ /* 0x000fe2000000145a */
[----:B------:R-:W-:Y:S01]  /*6e60*/  IMAD R14, R5, R72, R14 ;  /* 0x00000048050e7224 */ /* 0x000fe200078e020e */
[----:B------:R-:W-:Y:S01]  /*6e70*/  SHF.R.S32.HI R0, RZ, 0x18, R126 ;  /* 0x00000018ff007819 */ /* 0x000fe2000001147e */
[C---:B------:R-:W-:Y:S01]  /*6e80*/  IMAD R3, R70.reuse, R16, RZ ;  /* 0x0000001046037224 */ /* 0x040fe200078e02ff */
[----:B------:R-:W-:Y:S01]  /*6e90*/  SHF.R.S32.HI R2, RZ, 0x18, R125 ;  /* 0x00000018ff027819 */ /* 0x000fe2000001147d */
[----:B------:R-:W-:Y:S01]  /*6ea0*/  IMAD R25, R70, R30, RZ ;  /* 0x0000001e46197224 */ /* 0x000fe200078e02ff */
[----:B------:R-:W-:Y:S01]  /*6eb0*/  SHF.L.U32 R110, R84, 0x8, RZ ;  /* 0x00000008546e7819 */ /* 0x000fe200000006ff */
[----:B------:R-:W-:Y:S01]  /*6ec0*/  IMAD.MOV.U32 R10, RZ, RZ, R127 ;  /* 0x000000ffff0a7224 */ /* 0x000fe200078e007f */
[----:B------:R-:W-:Y:S01]  /*6ed0*/  SHF.R.S32.HI R84, RZ, 0x18, R85 ;  /* 0x00000018ff547819 */ /* 0x000fe20000011455 */
[----:B------:R-:W-:Y:S01]  /*6ee0*/  IMAD R30, R70, R35, RZ ;  /* 0x00000023461e7224 */ /* 0x000fe200078e02ff */
[----:B------:R-:W-:Y:S01]  /*6ef0*/  SHF.R.S32.HI R85, RZ, 0x18, R86 ;  /* 0x00000018ff557819 */ /* 0x000fe20000011456 */
[----:B------:R-:W-:Y:S01]  /*6f00*/  IMAD R15, R77, R72, R15 ;  /* 0x000000484d0f7224 */ /* 0x000fe200078e020f */
[----:B------:R-:W-:Y:S01]  /*6f10*/  SHF.L.U32 R101, R86, 0x8, RZ ;  /* 0x0000000856657819 */ /* 0x000fe200000006ff */
[C---:B------:R-:W-:Y:S01]  /*6f20*/  IMAD R4, R70.reuse, R17, RZ ;  /* 0x0000001146047224 */ /* 0x040fe200078e02ff */
[----:B------:R-:W-:Y:S01]  /*6f30*/  SHF.R.S32.HI R86, RZ, 0x18, R87 ;  /* 0x00000018ff567819 */ /* 0x000fe20000011457 */
[C---:B------:R-:W-:Y:S01]  /*6f40*/  IMAD R35, R70.reuse, R40, RZ ;  /* 0x0000002846237224 */ /* 0x040fe200078e02ff */
[----:B------:R-:W-:Y:S01]  /*6f50*/  I2IP.S8.S32.SAT R14, R15, R14, RZ ;  /* 0x0000000e0f0e7239 */ /* 0x000fe200000014ff */
[C---:B------:R-:W-:Y:S01]  /*6f60*/  IMAD R40, R70.reuse, R45, RZ ;  /* 0x0000002d46287224 */ /* 0x040fe200078e02ff */
[----:B------:R-:W-:Y:S01]  /*6f70*/  SHF.L.U32 R98, R87, 0x8, RZ ;  /* 0x0000000857627819 */ /* 0x000fe200000006ff */
[----:B------:R-:W-:Y:S01]  /*6f80*/  IMAD R5, R70, R18, RZ ;  /* 0x0000001246057224 */ /* 0x000fe200078e02ff */
[----:B------:R-:W-:Y:S01]  /*6f90*/  SHF.L.U32 R102, R88, 0x8, RZ ;  /* 0x0000000858667819 */ /* 0x000fe200000006ff */
[----:B------:R-:W-:Y:S01]  /*6fa0*/  IMAD R45, R70, R50, RZ ;  /* 0x00000032462d7224 */ /* 0x000fe200078e02ff */
[----:B------:R-:W-:Y:S01]  /*6fb0*/  SHF.L.U32 R88, R91, 0x10, RZ ;  /* 0x000000105b587819 */ /* 0x000fe200000006ff */
[----:B------:R-:W-:Y:S01]  /*6fc0*/  IMAD R3, R10, R72, R3 ;  /* 0x000000480a037224 */ /* 0x000fe200078e0203 */
[----:B------:R-:W-:Y:S01]  /*6fd0*/  SHF.L.U32 R95, R89, 0x8, RZ ;  /* 0x00000008595f7819 */ /* 0x000fe200000006ff */
[C---:B------:R-:W-:Y:S01]  /*6fe0*/  IMAD R50, R70.reuse, R55, RZ ;  /* 0x0000003746327224 */ /* 0x040fe200078e02ff */
[C---:B------:R-:W-:Y:S01]  /*6ff0*/  PRMT R89, R91.reuse, 0x8880, RZ ;  /* 0x000088805b597816 */ /* 0x040fe200000000ff */
[----:B------:R-:W-:Y:S01]  /*7000*/  IMAD R55, R70, R60, RZ ;  /* 0x0000003c46377224 */ /* 0x000fe200078e02ff */
[----:B------:R-:W-:Y:S01]  /*7010*/  SHF.L.U32 R87, R91, 0x8, RZ ;  /* 0x000000085b577819 */ /* 0x000fe200000006ff */
[----:B------:R-:W-:Y:S01]  /*7020*/  IMAD R4, R0, R72, R4 ;  /* 0x0000004800047224 */ /* 0x000fe200078e0204 */
[----:B------:R-:W-:Y:S01]  /*7030*/  MOV R0, R124 ;  /* 0x0000007c00007202 */ /* 0x000fe20000000f00 */
[----:B------:R-:W-:Y:S01]  /*7040*/  IMAD R60, R70, R65, RZ ;  /* 0x00000041463c7224 */ /* 0x000fe200078e02ff */
[----:B------:R-:W-:Y:S01]  /*7050*/  I2IP.S8.S32.SAT R65, R9, R8, R11 ;  /* 0x0000000809417239 */ /* 0x000fe2000000140b */
[-C--:B------:R-:W-:Y:S01]  /*7060*/  IMAD R5, R2, R72.reuse, R5 ;  /* 0x0000004802057224 */ /* 0x080fe200078e0205 */
[----:B------:R-:W-:Y:S01]  /*7070*/  SHF.R.S32.HI R8, RZ, 0x18, R123 ;  /* 0x00000018ff087819 */ /* 0x000fe2000001147b */
[----:B------:R-:W-:Y:S01]  /*7080*/  IMAD R16, R70, R21, RZ ;  /* 0x0000001546107224 */ /* 0x000fe200078e02ff */
[----:B------:R-:W-:Y:S01]  /*7090*/  SHF.R.S32.HI R2, RZ, 0x18, R120 ;  /* 0x00000018ff027819 */ /* 0x000fe20000011478 */
[----:B------:R-:W-:Y:S01]  /*70a0*/  IMAD R6, R78, R72, R6 ;  /* 0x000000484e067224 */ /* 0x000fe200078e0206 */
[----:B------:R-:W-:Y:S01]  /*70b0*/  SHF.R.S32.HI R9, RZ, 0x18, R122 ;  /* 0x00000018ff097819 */ /* 0x000fe2000001147a */
[----:B------:R-:W-:Y:S01]  /*70c0*/  IMAD R17, R70, R22, RZ ;  /* 0x0000001646117224 */ /* 0x000fe200078e02ff */
[----:B------:R-:W-:Y:S01]  /*70d0*/  IADD3 R68, PT, PT, R68, 0x1, RZ ;  /* 0x0000000144447810 */ /* 0x000fe20007ffe0ff */
[-C--:B------:R-:W-:Y:S01]  /*70e0*/  IMAD R7, R0, R72.reuse, R7 ;  /* 0x0000004800077224 */ /* 0x080fe200078e0207 */
[----:B------:R-:W-:Y:S01]  /*70f0*/  I2IP.S8.S32.SAT R5, R6, R5, RZ ;  /* 0x0000000506057239 */ /* 0x000fe200000014ff */
[----:B------:R-:W-:Y:S01]  /*7100*/  IMAD R18, R70, R23, RZ ;  /* 0x0000001746127224 */ /* 0x000fe200078e02ff */
[----:B------:R-:W-:Y:S01]  /*7110*/  MOV R0, R121 ;  /* 0x0000007900007202 */ /* 0x000fe20000000f00 */
[-C--:B------:R-:W-:Y:S01]  /*7120*/  IMAD R16, R8, R72.reuse, R16 ;  /* 0x0000004808107224 */ /* 0x080fe200078e0210 */
[----:B------:R-:W-:Y:S01]  /*7130*/  SHF.R.S32.HI R8, RZ, 0x18, R119 ;  /* 0x00000018ff087819 */ /* 0x000fe20000011477 */
[-C--:B------:R-:W-:Y:S02]  /*7140*/  IMAD R17, R9, R72.reuse, R17 ;  /* 0x0000004809117224 */ /* 0x080fe400078e0211 */
[----:B------:R-:W-:Y:S02]  /*7150*/  IMAD R18, R79, R72, R18 ;  /* 0x000000484f127224 */ /* 0x000fe400078e0212 */
[----:B------:R-:W-:Y:S02]  /*7160*/  IMAD R21, R70, R26, RZ ;  /* 0x0000001a46157224 */ /* 0x000fe400078e02ff */
[----:B------:R-:W-:Y:S01]  /*7170*/  IMAD R19, R0, R72, R19 ;  /* 0x0000004800137224 */ /* 0x000fe200078e0213 */
[----:B------:R-:W-:Y:S01]  /*7180*/  I2IP.S8.S32.SAT R17, R18, R17, RZ ;  /* 0x0000001112117239 */ /* 0x000fe200000014ff */
[----:B------:R-:W-:Y:S01]  /*7190*/  IMAD R22, R70, R27, RZ ;  /* 0x0000001b46167224 */ /* 0x000fe200078e02ff */
[----:B------:R-:W-:Y:S01]  /*71a0*/  MOV R0, R118 ;  /* 0x0000007600007202 */ /* 0x000fe20000000f00 */
[----:B------:R-:W-:Y:S01]  /*71b0*/  IMAD R20, R2, R72, R20 ;  /* 0x0000004802147224 */ /* 0x000fe200078e0214 */
[----:B------:R-:W-:Y:S01]  /*71c0*/  I2IP.S8.S32.SAT R16, R16, R7, R17 ;  /* 0x0000000710107239 */ /* 0x000fe20000001411 */
[----:B------:R-:W-:Y:S01]  /*71d0*/  IMAD R23, R70, R28, RZ ;  /* 0x0000001c46177224 */ /* 0x000fe200078e02ff */
[----:B------:R-:W-:Y:S01]  /*71e0*/  SHF.R.S32.HI R2, RZ, 0x18, R117 ;  /* 0x00000018ff027819 */ /* 0x000fe20000011475 */
[----:B------:R-:W-:Y:S02]  /*71f0*/  IMAD R21, R8, R72, R21 ;  /* 0x0000004808157224 */ /* 0x000fe400078e0215 */
[----:B------:R-:W-:Y:S02]  /*7200*/  IMAD R27, R70, R32, RZ ;  /* 0x00000020461b7224 */ /* 0x000fe400078e02ff */
[----:B------:R-:W-:Y:S02]  /*7210*/  IMAD R22, R80, R72, R22 ;  /* 0x0000004850167224 */ /* 0x000fe400078e0216 */
[C---:B------:R-:W-:Y:S02]  /*7220*/  IMAD R32, R70.reuse, R37, RZ ;  /* 0x0000002546207224 */ /* 0x040fe400078e02ff */
[----:B------:R-:W-:Y:S01]  /*7230*/  IMAD R37, R70, R42, RZ ;  /* 0x0000002a46257224 */ /* 0x000fe200078e02ff */
[----:B------:R-:W-:Y:S01]  /*7240*/  I2IP.S8.S32.SAT R17, R22, R21, RZ ;  /* 0x0000001516117239 */ /* 0x000fe200000014ff */
[----:B------:R-:W-:Y:S01]  /*7250*/  IMAD R23, R0, R72, R23 ;  /* 0x0000004800177224 */ /* 0x000fe200078e0217 */
[----:B------:R-:W-:Y:S01]  /*7260*/  SHF.R.S32.HI R0, RZ, 0x18, R116 ;  /* 0x00000018ff007819 */ /* 0x000fe20000011474 */
[----:B------:R-:W-:Y:S01]  /*7270*/  IMAD R42, R70, R47, RZ ;  /* 0x0000002f462a7224 */ /* 0x000fe200078e02ff */
[----:B------:R-:W-:Y:S01]  /*7280*/  I2IP.S8.S32.SAT R17, R20, R19, R17 ;  /* 0x0000001314117239 */ /* 0x000fe20000001411 */
[C---:B------:R-:W-:Y:S02]  /*7290*/  IMAD R47, R70.reuse, R52, RZ ;  /* 0x00000034462f7224 */ /* 0x040fe400078e02ff */
[C---:B------:R-:W-:Y:S02]  /*72a0*/  IMAD R52, R70.reuse, R57, RZ ;  /* 0x0000003946347224 */ /* 0x040fe400078e02ff */
[C---:B------:R-:W-:Y:S02]  /*72b0*/  IMAD R26, R70.reuse, R31, RZ ;  /* 0x0000001f461a7224 */ /* 0x040fe400078e02ff */
[----:B------:R-:W-:Y:S02]  /*72c0*/  IMAD R57, R70, R62, RZ ;  /* 0x0000003e46397224 */ /* 0x000fe400078e02ff */
[-C--:B------:R-:W-:Y:S01]  /*72d0*/  IMAD R24, R2, R72.reuse, R24 ;  /* 0x0000004802187224 */ /* 0x080fe200078e0218 */
[----:B------:R-:W-:Y:S01]  /*72e0*/  MOV R2, R115 ;  /* 0x0000007300027202 */ /* 0x000fe20000000f00 */
[----:B------:R-:W-:Y:S01]  /*72f0*/  IMAD R62, R70, R67, RZ ;  /* 0x00000043463e7224 */ /* 0x000fe200078e02ff */
[----:B------:R-:W-:Y:S01]  /*7300*/  I2IP.S8.S32.SAT R67, R4, R3, R5 ;  /* 0x0000000304437239 */ /* 0x000fe20000001405 */
[-C--:B------:R-:W-:Y:S01]  /*7310*/  IMAD R25, R0, R72.reuse, R25 ;  /* 0x0000004800197224 */ /* 0x080fe200078e0219 */
[----:B------:R-:W-:Y:S01]  /*7320*/  SHF.R.S32.HI R3, RZ, 0x18, R114 ;  /* 0x00000018ff037819 */ /* 0x000fe20000011472 */
[----:B------:R-:W-:Y:S01]  /*7330*/  IMAD R28, R70, R33, RZ ;  /* 0x00000021461c7224 */ /* 0x000fe200078e02ff */
[----:B------:R-:W-:Y:S01]  /*7340*/  SHF.R.S32.HI R4, RZ, 0x18, R113 ;  /* 0x00000018ff047819 */ /* 0x000fe20000011471 */
[-C--:B------:R-:W-:Y:S02]  /*7350*/  IMAD R26, R81, R72.reuse, R26 ;  /* 0x00000048511a7224 */ /* 0x080fe400078e021a */
[-C--:B------:R-:W-:Y:S01]  /*7360*/  IMAD R27, R2, R72.reuse, R27 ;  /* 0x00000048021b7224 */ /* 0x080fe200078e021b */
[----:B------:R-:W-:Y:S01]  /*7370*/  SHF.R.S32.HI R2, RZ, 0x18, R111 ;  /* 0x00000018ff027819 */ /* 0x000fe2000001146f */
[----:B------:R-:W-:Y:S01]  /*7380*/  IMAD R28, R3, R72, R28 ;  /* 0x00000048031c7224 */ /* 0x000fe200078e021c */
[----:B------:R-:W-:Y:S01]  /*7390*/  I2IP.S8.S32.SAT R18, R26, R25, RZ ;  /* 0x000000191a127239 */ /* 0x000fe200000014ff */
[----:B------:R-:W-:Y:S01]  /*73a0*/  IMAD R31, R70, R36, RZ ;  /* 0x00000024461f7224 */ /* 0x000fe200078e02ff */
[----:B------:R-:W-:Y:S01]  /*73b0*/  SHF.R.S32.HI R3, RZ, 0x18, R108 ;  /* 0x00000018ff037819 */ /* 0x000fe2000001146c */
[-C--:B------:R-:W-:Y:S01]  /*73c0*/  IMAD R29, R4, R72.reuse, R29 ;  /* 0x00000048041d7224 */ /* 0x080fe200078e021d */
[----:B------:R-:W-:Y:S01]  /*73d0*/  I2IP.S8.S32.SAT R18, R24, R23, R18 ;  /* 0x0000001718127239 */ /* 0x000fe20000001412 */
[----:B------:R-:W-:Y:S01]  /*73e0*/  IMAD.MOV.U32 R0, RZ, RZ, R112 ;  /* 0x000000ffff007224 */ /* 0x000fe200078e0070 */
[----:B------:R-:W-:Y:S01]  /*73f0*/  SHF.R.S32.HI R4, RZ, 0x18, R107 ;  /* 0x00000018ff047819 */ /* 0x000fe2000001146b */
[-C--:B------:R-:W-:Y:S02]  /*7400*/  IMAD R30, R82, R72.reuse, R30 ;  /* 0x00000048521e7224 */ /* 0x080fe400078e021e */
[----:B------:R-:W-:Y:S01]  /*7410*/  IMAD R31, R0, R72, R31 ;  /* 0x00000048001f7224 */ /* 0x000fe200078e021f */
[----:B------:R-:W-:Y:S01]  /*7420*/  SHF.R.S32.HI R0, RZ, 0x18, R110 ;  /* 0x00000018ff007819 */ /* 0x000fe2000001146e */
[----:B------:R-:W-:Y:S01]  /*7430*/  IMAD R33, R70, R38, RZ ;  /* 0x0000002646217224 */ /* 0x000fe200078e02ff */
[----:B------:R-:W-:Y:S01]  /*7440*/  I2IP.S8.S32.SAT R19, R30, R29, RZ ;  /* 0x0000001d1e137239 */ /* 0x000fe200000014ff */
[-C--:B------:R-:W-:Y:S01]  /*7450*/  IMAD R32, R2, R72.reuse, R32 ;  /* 0x0000004802207224 */ /* 0x080fe200078e0220 */
[----:B------:R-:W-:Y:S01]  /*7460*/  MOV R2, R109 ;  /* 0x0000006d00027202 */ /* 0x000fe20000000f00 */
[----:B------:R-:W-:Y:S01]  /*7470*/  IMAD R33, R0, R72, R33 ;  /* 0x0000004800217224 */ /* 0x000fe200078e0221 */
[----:B------:R-:W-:Y:S01]  /*7480*/  I2IP.S8.S32.SAT R19, R28, R27, R19 ;  /* 0x0000001b1c137239 */ /* 0x000fe20000001413 */
[----:B------:R-:W-:Y:S01]  /*7490*/  IMAD R36, R70, R41, RZ ;  /* 0x0000002946247224 */ /* 0x000fe200078e02ff */
[----:B------:R-:W-:Y:S01]  /*74a0*/  MOV R0, R106 ;  /* 0x0000006a00007202 */ /* 0x000fe20000000f00 */
[-C--:B------:R-:W-:Y:S02]  /*74b0*/  IMAD R34, R83, R72.reuse, R34 ;  /* 0x0000004853227224 */ /* 0x080fe400078e0222 */
[-C--:B------:R-:W-:Y:S01]  /*74c0*/  IMAD R35, R2, R72.reuse, R35 ;  /* 0x0000004802237224 */ /* 0x080fe200078e0223 */
[----:B------:R-:W-:Y:S01]  /*74d0*/  SHF.R.S32.HI R2, RZ, 0x18, R104 ;  /* 0x00000018ff027819 */ /* 0x000fe20000011468 */
[----:B------:R-:W-:Y:S01]  /*74e0*/  IMAD R38, R70, R43, RZ ;  /* 0x0000002b46267224 */ /* 0x000fe200078e02ff */
[----:B------:R-:W-:Y:S01]  /*74f0*/  I2IP.S8.S32.SAT R33, R34, R33, RZ ;  /* 0x0000002122217239 */ /* 0x000fe200000014ff */
[-C--:B------:R-:W-:Y:S01]  /*7500*/  IMAD R36, R3, R72.reuse, R36 ;  /* 0x0000004803247224 */ /* 0x080fe200078e0224 */
[----:B------:R-:W-:Y:S01]  /*7510*/  SHF.R.S32.HI R3, RZ, 0x18, R99 ;  /* 0x00000018ff037819 */ /* 0x000fe20000011463 */
[-C--:B------:R-:W-:Y:S01]  /*7520*/  IMAD R37, R4, R72.reuse, R37 ;  /* 0x0000004804257224 */ /* 0x080fe200078e0225 */
[----:B------:R-:W-:Y:S01]  /*7530*/  I2IP.S8.S32.SAT R32, R32, R31, R33 ;  /* 0x0000001f20207239 */ /* 0x000fe20000001421 */
[-C--:B------:R-:W-:Y:S01]  /*7540*/  IMAD R38, R84, R72.reuse, R38 ;  /* 0x0000004854267224 */ /* 0x080fe200078e0226 */
[----:B------:R-:W-:Y:S01]  /*7550*/  SHF.R.S32.HI R4, RZ, 0x18, R98 ;  /* 0x00000018ff047819 */ /* 0x000fe20000011462 */
[----:B------:R-:W-:Y:S01]  /*7560*/  IMAD R39, R0, R72, R39 ;  /* 0x0000004800277224 */ /* 0x000fe200078e0227 */
[----:B------:R-:W-:Y:S01]  /*7570*/  SHF.R.S32.HI R0, RZ, 0x18, R101 ;  /* 0x00000018ff007819 */ /* 0x000fe20000011465 */
[----:B------:R-:W-:Y:S01]  /*7580*/  IMAD R41, R70, R46, RZ ;  /* 0x0000002e46297224 */ /* 0x000fe200078e02ff */
[----:B------:R-:W-:Y:S01]  /*7590*/  I2IP.S8.S32.SAT R37, R38, R37, RZ ;  /* 0x0000002526257239 */ /* 0x000fe200000014ff */
[----:B------:R-:W-:Y:S01]  /*75a0*/  IMAD R40, R2, R72, R40 ;  /* 0x0000004802287224 */ /* 0x000fe200078e0228 */
[----:B------:R-:W-:Y:S01]  /*75b0*/  MOV R2, R100 ;  /* 0x0000006400027202 */ /* 0x000fe20000000f00 */
[----:B------:R-:W-:Y:S01]  /*75c0*/  IMAD R43, R70, R48, RZ ;  /* 0x00000030462b7224 */ /* 0x000fe200078e02ff */
[----:B------:R-:W-:Y:S01]  /*75d0*/  I2IP.S8.S32.SAT R33, R36, R35, R37 ;  /* 0x0000002324217239 */ /* 0x000fe20000001425 */
[-C--:B------:R-:W-:Y:S01]  /*75e0*/  IMAD R41, R0, R72.reuse, R41 ;  /* 0x0000004800297224 */ /* 0x080fe200078e0229 */
        /* <DEDUP_REMOVED lines=10> */
[----:B------:R-:W-:Y:S01]  /*7690*/  IMAD R48, R70, R53, RZ ;  /* 0x0000003546307224 */ /* 0x000fe200078e02ff */
[----:B------:R-:W-:Y:S01]  /*76a0*/  SHF.R.S32.HI R4, RZ, 0x18, R87 ;  /* 0x00000018ff047819 */ /* 0x000fe20000011457 */
[-C--:B------:R-:W-:Y:S02]  /*76b0*/  IMAD R46, R86, R72.reuse, R46 ;  /* 0x00000048562e7224 */ /* 0x080fe400078e022e */
[-C--:B------:R-:W-:Y:S02]  /*76c0*/  IMAD R47, R0, R72.reuse, R47 ;  /* 0x00000048002f7224 */ /* 0x080fe400078e022f */
[----:B------:R-:W-:Y:S01]  /*76d0*/  IMAD R48, R2, R72, R48 ;  /* 0x0000004802307224 */ /* 0x000fe200078e0230 */
[----:B------:R-:W-:Y:S01]  /*76e0*/  SHF.R.S32.HI R2, RZ, 0x18, R96 ;  /* 0x00000018ff027819 */ /* 0x000fe20000011460 */
[----:B------:R-:W-:Y:S01]  /*76f0*/  IMAD R51, R70, R56, RZ ;  /* 0x0000003846337224 */ /* 0x000fe200078e02ff */
[----:B------:R-:W-:Y:S01]  /*7700*/  I2IP.S8.S32.SAT R35, R46, R45, RZ ;  /* 0x0000002d2e237239 */ /* 0x000fe200000014ff */
[-C--:B------:R-:W-:Y:S01]  /*7710*/  IMAD R49, R3, R72.reuse, R49 ;  /* 0x0000004803317224 */ /* 0x080fe200078e0231 */
[----:B------:R-:W-:Y:S01]  /*7720*/  SHF.R.S32.HI R3, RZ, 0x18, R95 ;  /* 0x00000018ff037819 */ /* 0x000fe2000001145f */
[----:B------:R-:W-:Y:S01]  /*7730*/  IMAD.MOV.U32 R0, RZ, RZ, R97 ;  /* 0x000000ffff007224 */ /* 0x000fe200078e0061 */
[----:B------:R-:W-:Y:S01]  /*7740*/  I2IP.S8.S32.SAT R35, R44, R43, R35 ;  /* 0x0000002b2c237239 */ /* 0x000fe20000001423 */
[-C--:B------:R-:W-:Y:S02]  /*7750*/  IMAD R50, R71, R72.reuse, R50 ;  /* 0x0000004847327224 */ /* 0x080fe400078e0232 */
[----:B------:R-:W-:Y:S01]  /*7760*/  IMAD R51, R0, R72, R51 ;  /* 0x0000004800337224 */ /* 0x000fe200078e0233 */
[----:B------:R-:W-:Y:S01]  /*7770*/  MOV R0, R94 ;  /* 0x0000005e00007202 */ /* 0x000fe20000000f00 */
[----:B------:R-:W-:Y:S01]  /*7780*/  IMAD R53, R70, R58, RZ ;  /* 0x0000003a46357224 */ /* 0x000fe200078e02ff */
[----:B------:R-:W-:Y:S01]  /*7790*/  I2IP.S8.S32.SAT R49, R50, R49, RZ ;  /* 0x0000003132317239 */ /* 0x000fe200000014ff */
[-C--:B------:R-:W-:Y:S01]  /*77a0*/  IMAD R52, R2, R72.reuse, R52 ;  /* 0x0000004802347224 */ /* 0x080fe200078e0234 */
[----:B------:R-:W-:Y:S01]  /*77b0*/  SHF.R.S32.HI R2, RZ, 0x18, R93 ;  /* 0x00000018ff027819 */ /* 0x000fe2000001145d */
[-C--:B------:R-:W-:Y:S01]  /*77c0*/  IMAD R53, R3, R72.reuse, R53 ;  /* 0x0000004803357224 */ /* 0x080fe200078e0235 */
[----:B------:R-:W-:Y:S01]  /*77d0*/  SHF.R.S32.HI R3, RZ, 0x18, R88 ;  /* 0x00000018ff037819 */ /* 0x000fe20000011458 */
[----:B------:R-:W-:Y:S01]  /*77e0*/  IMAD R54, R73, R72, R54 ;  /* 0x0000004849367224 */ /* 0x000fe200078e0236 */
[----:B------:R-:W-:Y:S01]  /*77f0*/  I2IP.S8.S32.SAT R48, R48, R47, R49 ;  /* 0x0000002f30307239 */ /* 0x000fe20000001431 */
[C---:B------:R-:W-:Y:S02]  /*7800*/  IMAD R56, R70.reuse, R61, RZ ;  /* 0x0000003d46387224 */ /* 0x040fe400078e02ff */
[----:B------:R-:W-:Y:S01]  /*7810*/  IMAD R61, R70, R66, RZ ;  /* 0x00000042463d7224 */ /* 0x000fe200078e02ff */
[----:B------:R-:W-:Y:S01]  /*7820*/  I2IP.S8.S32.SAT R66, R13, R12, R14 ;  /* 0x0000000c0d427239 */ /* 0x000fe2000000140e */
[-C--:B------:R-:W-:Y:S01]  /*7830*/  IMAD R55, R0, R72.reuse, R55 ;  /* 0x0000004800377224 */ /* 0x080fe200078e0237 */
[----:B------:R-:W-:Y:S01]  /*7840*/  SHF.R.S32.HI R0, RZ, 0x18, R92 ;  /* 0x00000018ff007819 */ /* 0x000fe2000001145c */
[-C--:B------:R-:W-:Y:S01]  /*7850*/  IMAD R56, R2, R72.reuse, R56 ;  /* 0x0000004802387224 */ /* 0x080fe200078e0238 */
[----:B------:R-:W-:Y:S01]  /*7860*/  MOV R2, R89 ;  /* 0x0000005900027202 */ /* 0x000fe20000000f00 */
[----:B------:R1:W-:Y:S01]  /*7870*/  STS.128 [R146+UR44+0x2200], R64 ;  /* 0x0022004092007988 */ /* 0x0003e20008000c2c */
[----:B------:R-:W-:Y:S01]  /*7880*/  IMAD R58, R70, R63, RZ ;  /* 0x0000003f463a7224 */ /* 0x000fe200078e02ff */
[----:B------:R-:W-:Y:S01]  /*7890*/  I2IP.S8.S32.SAT R49, R54, R53, RZ ;  /* 0x0000003536317239 */ /* 0x000fe200000014ff */
[-C--:B------:R-:W-:Y:S02]  /*78a0*/  IMAD R57, R0, R72.reuse, R57 ;  /* 0x0000004800397224 */ /* 0x080fe400078e0239 */
[-C--:B------:R-:W-:Y:S01]  /*78b0*/  IMAD R58, R74, R72.reuse, R58 ;  /* 0x000000484a3a7224 */ /* 0x080fe200078e023a */
[----:B------:R-:W-:Y:S01]  /*78c0*/  I2IP.S8.S32.SAT R49, R52, R51, R49 ;  /* 0x0000003334317239 */ /* 0x000fe20000001431 */
[-C--:B------:R-:W-:Y:S01]  /*78d0*/  IMAD R59, R2, R72.reuse, R59 ;  /* 0x00000048023b7224 */ /* 0x080fe200078e023b */
[----:B------:R1:W-:Y:S01]  /*78e0*/  STS.128 [R145+0x2200], R16 ;  /* 0x0022001091007388 */ /* 0x0003e20000000c00 */
[-C--:B------:R-:W-:Y:S01]  /*78f0*/  IMAD R60, R3, R72.reuse, R60 ;  /* 0x00000048033c7224 */ /* 0x080fe200078e023c */
[----:B------:R-:W-:Y:S01]  /*7900*/  I2IP.S8.S32.SAT R50, R58, R57, RZ ;  /* 0x000000393a327239 */ /* 0x000fe200000014ff */
[-C--:B------:R-:W-:Y:S02]  /*7910*/  IMAD R61, R4, R72.reuse, R61 ;  /* 0x00000048043d7224 */ /* 0x080fe400078e023d */
[----:B------:R-:W-:Y:S01]  /*7920*/  IMAD R62, R75, R72, R62 ;  /* 0x000000484b3e7224 */ /* 0x000fe200078e023e */
[----:B------:R-:W-:Y:S02]  /*7930*/  I2IP.S8.S32.SAT R50, R56, R55, R50 ;  /* 0x0000003738327239 */ /* 0x000fe40000001432 */
[----:B------:R1:W-:Y:S02]  /*7940*/  STS.128 [R144+0x2200], R32 ;  /* 0x0022002090007388 */ /* 0x0003e40000000c00 */
[----:B------:R-:W-:Y:S04]  /*7950*/  I2IP.S8.S32.SAT R61, R62, R61, RZ ;  /* 0x0000003d3e3d7239 */ /* 0x000fe800000014ff */
[----:B------:R-:W-:Y:S05]  /*7960*/  I2IP.S8.S32.SAT R51, R60, R59, R61 ;  /* 0x0000003b3c337239 */ /* 0x000fea000000143d */
[----:B------:R1:W-:Y:S01]  /*7970*/  STS.128 [R143+0x2200], R48 ;  /* 0x002200308f007388 */ /* 0x0003e20000000c00 */
[----:B------:R-:W-:Y:S01]  /*7980*/  @!PT LDS RZ, [RZ] ;  /* 0x00000000fffff984 */ /* 0x000fe20000000800 */
[----:B------:R-:W-:Y:S01]  /*7990*/  @!PT LDS RZ, [RZ] ;  /* 0x00000000fffff984 */ /* 0x000fe20000000800 */
[----:B------:R-:W-:Y:S01]  /*79a0*/  @!PT LDS RZ, [RZ] ;  /* 0x00000000fffff984 */ /* 0x000fe20000000800 */
[----:B------:R-:W-:Y:S01]  /*79b0*/  @!PT LDS RZ, [RZ] ;  /* 0x00000000fffff984 */ /* 0x000fe20000000800 */
[----:B------:R3:W-:Y:S07]  /*79c0*/  MEMBAR.ALL.CTA ;  /* 0x0000000000007992 */ /* 0x0007ee0000008000 */
[----:B---3--:R-:W3:Y:S02]  /*79d0*/  FENCE.VIEW.ASYNC.S ;  /* 0x00000000000073c6 */ /* 0x008ee40000000000 */
[----:B---3--:R-:W-:Y:S06]  /*79e0*/  BAR.SYNC.DEFER_BLOCKING 0x1, 0x80 ;  /* 0x0042000000007b1d */ /* 0x008fec0000010000 */
[----:B------:R-:W-:Y:S05]  /*79f0*/  @P0 BRA `(.L_x_118) ;  /* 0x0000000000300947 */ /* 0x000fea0003800000 */
[----:B------:R-:W-:Y:S02]  /*7a00*/  UIADD3 UR4, UPT, UPT, UR44, 0x2200, URZ ;  /* 0x000022002c047890 */ /* 0x000fe4000fffe0ff */
[----:B------:R-:W-:Y:S02]  /*7a10*/  USHF.L.U32 UR9, UR46, 0x6, URZ ;  /* 0x000000062e097899 */ /* 0x000fe400080006ff */
[----:B------:R-:W-:Y:S02]  /*7a20*/  USHF.L.U32 UR10, UR45, 0x7, URZ ;  /* 0x000000072d0a7899 */ /* 0x000fe400080006ff */
[----:B------:R-:W-:Y:S01]  /*7a30*/  MOV R154, UR4 ;  /* 0x00000004009a7c02 */ /* 0x000fe20008000f00 */
[----:B------:R-:W-:Y:S01]  /*7a40*/  UIADD3 UR4, UP0, UPT, UR62, 0x680, URZ ;  /* 0x000006803e047890 */ /* 0x000fe2000ff1e0ff */
[----:B------:R-:W-:Y:S02]  /*7a50*/  UMOV UR11, UR36 ;  /* 0x00000024000b7c82 */ /* 0x000fe40008000000 */
[----:B------:R-:W-:Y:S01]  /*7a60*/  R2UR UR8, R154 ;  /* 0x000000009a0872ca */ /* 0x000fe200000e0000 */
[----:B------:R-:W-:Y:S11]  /*7a70*/  UIADD3.X UR5, UPT, UPT, URZ, UR63, URZ, UP0, !UPT ;  /* 0x0000003fff057290 */ /* 0x000ff600087fe4ff */
[----:B------:R-:W-:Y:S01]  /*7a80*/  @!UPT UIADD3 URZ, UPT, UPT, URZ, URZ, URZ ;  /* 0x000000fffffff290 */ /* 0x000fe2000fffe0ff */
[----:B------:R3:W-:Y:S01]  /*7a90*/  UTMASTG.3D [UR8], [UR4] ;  /* 0x00000008040073b5 */ /* 0x0007e20008010000 */
[----:B------:R0:W-:Y:S01]  /*7aa0*/  UTMACMDFLUSH ;  /* 0x00000000000079b7 */ /* 0x0001e20000000000 */
[----:B---3--:R-:W-:Y:S04]  /*7ab0*/  DEPBAR.LE SB0, 0x0 ;  /* 0x000080000000791a */ /* 0x008fe80000000000 */
.L_x_118:
[----:B------:R-:W-:Y:S05]  /*7ac0*/  BSYNC.RECONVERGENT B0 ;  /* 0x0000000000007941 */ /* 0x000fea0003800200 */
.L_x_117:
[----:B------:R-:W-:Y:S01]  /*7ad0*/  BAR.SYNC.DEFER_BLOCKING 0x1, 0x80 ;  /* 0x0042000000007b1d */ /* 0x000fe20000010000 */
[----:B------:R-:W-:Y:S01]  /*7ae0*/  ISETP.NE.AND P0, PT, R150, 0x2, PT ;  /* 0x000000029600780c */ /* 0x000fe20003f05270 */
[----:B------:R-:W-:Y:S01]  /*7af0*/  UISETP.NE.AND UP0, UPT, UR47, URZ, UPT ;  /* 0x000000ff2f00728c */ /* 0x000fe2000bf05270 */
[----:B------:R-:W-:Y:S01]  /*7b00*/  ISETP.NE.AND P1, PT, R68, 0x4, PT ;  /* 0x000000044400780c */ /* 0x000fe20003f25270 */
[----:B------:R-:W-:Y:S01]  /*7b10*/  UIADD3 UR46, UPT, UPT, UR37, UR60, URZ ;  /* 0x0000003c252e7290 */ /* 0x000fe2000fffe0ff */
[----:B------:R-:W-:Y:S01]  /*7b20*/  SEL R2, RZ, 0x1, P0 ;  /* 0x00000001ff027807 */ /* 0x000fe20000000000 */
[----:B------:R-:W-:Y:S01]  /*7b30*/  UIADD3 UR45, UPT, UPT, UR38, UR57, URZ ;  /* 0x00000039262d7290 */ /* 0x000fe2000fffe0ff */
[----:B------:R-:W-:Y:S02]  /*7b40*/  SEL R0, RZ, 0x1, P1 ;  /* 0x00000001ff007807 */ /* 0x000fe40000800000 */
[----:B------:R-:W-:Y:S02]  /*7b50*/  LOP3.LUT R152, R152, R2, RZ, 0x3c, !PT ;  /* 0x0000000298987212 */ /* 0x000fe400078e3cff */
[----:B------:R-:W-:Y:S02]  /*7b60*/  LOP3.LUT R153, R153, R0, RZ, 0x3c, !PT ;  /* 0x0000000099997212 */ /* 0x000fe400078e3cff */
[----:B------:R-:W-:Y:S02]  /*7b70*/  SEL R150, R150, RZ, P0 ;  /* 0x000000ff96967207 */ /* 0x000fe40000000000 */
[----:B------:R-:W-:Y:S01]  /*7b80*/  SEL R68, R68, RZ, P1 ;  /* 0x000000ff44447207 */ /* 0x000fe20000800000 */
[----:B------:R-:W-:Y:S01]  /*7b90*/  UMOV UR36, UR54 ;  /* 0x0000003600247c82 */ /* 0x000fe20008000000 */
[----:B------:R-:W-:Y:S05]  /*7ba0*/  BRA.U UP0, `(.L_x_119) ;  /* 0xffffffd900e07547 */ /* 0x000fea000b83ffff */
[----:B------:R-:W-:Y:S05]  /*7bb0*/  EXIT ;  /* 0x000000000000794d */ /* 0x000fea0003800000 */
.L_x_25:
[----:B---3--:R3:W4:Y:S02]  /*7bc0*/  SYNCS.PHASECHK.TRANS64.TRYWAIT P0, [R0+URZ+0x130], R2 ;  /* 0x00013002000075a7 */ /* 0x00872400080011ff */
[----:B----4-:R-:W-:Y:S05]  /*7bd0*/  @!P0 NANOSLEEP.SYNCS 0x989680 ;  /* 0x009896800000895d */ /* 0x010fea0003900000 */
[----:B------:R-:W4:Y:S02]  /*7be0*/  @!P0 SYNCS.PHASECHK.TRANS64 P0, [R0+URZ+0x130], R2 ;  /* 0x00013002000085a7 */ /* 0x000f2400080010ff */
[----:B----4-:R-:W-:Y:S05]  /*7bf0*/  @!P0 BRA `(.L_x_25) ;  /* 0xfffffffc00f08947 */ /* 0x010fea000383ffff */
[----:B------:R-:W-:Y:S05]  /*7c00*/  BRA `(.L_x_120) ;  /* 0xffffff9c009c7947 */ /* 0x000fea000383ffff */
.L_x_28:
[----:B--2---:R-:W-:-:S07]  /*7c10*/  MOV R0, UR33 ;  /* 0x0000002100007c02 */ /* 0x004fce0008000f00 */
.L_x_121:
[----:B--2---:R2:W3:Y:S02]  /*7c20*/  SYNCS.PHASECHK.TRANS64.TRYWAIT P0, [R0+URZ+0x50], R3 ;  /* 0x00005003000075a7 */ /* 0x0044e400080011ff */
[----:B---3--:R-:W-:Y:S05]  /*7c30*/  @!P0 NANOSLEEP.SYNCS 0x989680 ;  /* 0x009896800000895d */ /* 0x008fea0003900000 */
[----:B------:R-:W3:Y:S02]  /*7c40*/  @!P0 SYNCS.PHASECHK.TRANS64 P0, [R0+URZ+0x50], R3 ;  /* 0x00005003000085a7 */ /* 0x000ee400080010ff */
[----:B---3--:R-:W-:Y:S05]  /*7c50*/  @!P0 BRA `(.L_x_121) ;  /* 0xfffffffc00f08947 */ /* 0x008fea000383ffff */
[----:B------:R-:W-:Y:S05]  /*7c60*/  BRA `(.L_x_27) ;  /* 0xffffff9c00f47947 */ /* 0x000fea000383ffff */
.L_x_35:
[----:B-1----:R-:W-:-:S07]  /*7c70*/  MOV R0, UR17 ;  /* 0x0000001100007c02 */ /* 0x002fce0008000f00 */
.L_x_122:
[----:B-1----:R1:W2:Y:S02]  /*7c80*/  SYNCS.PHASECHK.TRANS64.TRYWAIT P0, [R0+URZ+0x50], R3 ;  /* 0x00005003000075a7 */ /* 0x0022a400080011ff */
[----:B--2---:R-:W-:Y:S05]  /*7c90*/  @!P0 NANOSLEEP.SYNCS 0x989680 ;  /* 0x009896800000895d */ /* 0x004fea0003900000 */
[----:B------:R-:W2:Y:S02]  /*7ca0*/  @!P0 SYNCS.PHASECHK.TRANS64 P0, [R0+URZ+0x50], R3 ;  /* 0x00005003000085a7 */ /* 0x000ea400080010ff */
[----:B--2---:R-:W-:Y:S05]  /*7cb0*/  @!P0 BRA `(.L_x_122) ;  /* 0xfffffffc00f08947 */ /* 0x004fea000383ffff */
[----:B------:R-:W-:Y:S05]  /*7cc0*/  BRA `(.L_x_34) ;  /* 0xffffffa000b47947 */ /* 0x000fea000383ffff */
.L_x_40:
[----:B-1----:R1:W2:Y:S02]  /*7cd0*/  SYNCS.PHASECHK.TRANS64.TRYWAIT P0, [R3+URZ+0xc0], R0 ;  /* 0x0000c000030075a7 */ /* 0x0022a400080011ff */
[----:B--2---:R-:W-:Y:S05]  /*7ce0*/  @!P0 NANOSLEEP.SYNCS 0x989680 ;  /* 0x009896800000895d */ /* 0x004fea0003900000 */
[----:B------:R-:W2:Y:S02]  /*7cf0*/  @!P0 SYNCS.PHASECHK.TRANS64 P0, [R3+URZ+0xc0], R0 ;  /* 0x0000c000030085a7 */ /* 0x000ea400080010ff */
[----:B--2---:R-:W-:Y:S05]  /*7d00*/  @!P0 BRA `(.L_x_40) ;  /* 0xfffffffc00f08947 */ /* 0x004fea000383ffff */
[----:B------:R-:W-:Y:S05]  /*7d10*/  BRA `(.L_x_123) ;  /* 0xffffffa4005c7947 */ /* 0x000fea000383ffff */
.L_x_44:
[----:B------:R-:W-:-:S07]  /*7d20*/  MOV R0, UR4 ;  /* 0x0000000400007c02 */ /* 0x000fce0008000f00 */
.L_x_124:
[----:B-1----:R1:W2:Y:S02]  /*7d30*/  SYNCS.PHASECHK.TRANS64.TRYWAIT P0, [R0+URZ], R2 ;  /* 0x00000002000075a7 */ /* 0x0022a400080011ff */
[----:B--2---:R-:W-:Y:S05]  /*7d40*/  @!P0 NANOSLEEP.SYNCS 0x989680 ;  /* 0x009896800000895d */ /* 0x004fea0003900000 */
[----:B------:R-:W2:Y:S02]  /*7d50*/  @!P0 SYNCS.PHASECHK.TRANS64 P0, [R0+URZ], R2 ;  /* 0x00000002000085a7 */ /* 0x000ea400080010ff */
[----:B--2---:R-:W-:Y:S05]  /*7d60*/  @!P0 BRA `(.L_x_124) ;  /* 0xfffffffc00f08947 */ /* 0x004fea000383ffff */
[----:B------:R-:W-:Y:S05]  /*7d70*/  BRA `(.L_x_125) ;  /* 0xffffffac00007947 */ /* 0x000fea000383ffff */
.L_x_45:
[----:B------:R-:W-:-:S07]  /*7d80*/  MOV R0, UR5 ;  /* 0x0000000500007c02 */ /* 0x000fce0008000f00 */
.L_x_126:
[----:B-1----:R1:W2:Y:S02]  /*7d90*/  SYNCS.PHASECHK.TRANS64.TRYWAIT P0, [R0+URZ], R3 ;  /* 0x00000003000075a7 */ /* 0x0022a400080011ff */
[----:B--2---:R-:W-:Y:S05]  /*7da0*/  @!P0 NANOSLEEP.SYNCS 0x989680 ;  /* 0x009896800000895d */ /* 0x004fea0003900000 */
[----:B------:R-:W2:Y:S02]  /*7db0*/  @!P0 SYNCS.PHASECHK.TRANS64 P0, [R0+URZ], R3 ;  /* 0x00000003000085a7 */ /* 0x000ea400080010ff */
[----:B--2---:R-:W-:Y:S05]  /*7dc0*/  @!P0 BRA `(.L_x_126) ;  /* 0xfffffffc00f08947 */ /* 0x004fea000383ffff */
[----:B------:R-:W-:Y:S05]  /*7dd0*/  BRA `(.L_x_127) ;  /* 0xffffffac000c7947 */ /* 0x000fea000383ffff */
.L_x_46:
[----:B------:R-:W-:-:S07]  /*7de0*/  MOV R0, UR5 ;  /* 0x0000000500007c02 */ /* 0x000fce0008000f00 */
.L_x_128:
[----:B-1----:R1:W2:Y:S02]  /*7df0*/  SYNCS.PHASECHK.TRANS64.TRYWAIT P0, [R0+URZ], R3 ;  /* 0x00000003000075a7 */ /* 0x0022a400080011ff */
[----:B--2---:R-:W-:Y:S05]  /*7e00*/  @!P0 NANOSLEEP.SYNCS 0x989680 ;  /* 0x009896800000895d */ /* 0x004fea0003900000 */
[----:B------:R-:W2:Y:S02]  /*7e10*/  @!P0 SYNCS.PHASECHK.TRANS64 P0, [R0+URZ], R3 ;  /* 0x00000003000085a7 */ /* 0x000ea400080010ff */
[----:B--2---:R-:W-:Y:S05]  /*7e20*/  @!P0 BRA `(.L_x_128) ;  /* 0xfffffffc00f08947 */ /* 0x004fea000383ffff */
[----:B------:R-:W-:Y:S05]  /*7e30*/  BRA `(.L_x_129) ;  /* 0xffffffac00187947 */ /* 0x000fea000383ffff */
.L_x_47:
[----:B------:R-:W-:-:S07]  /*7e40*/  MOV R0, UR5 ;  /* 0x0000000500007c02 */ /* 0x000fce0008000f00 */
.L_x_130:
[----:B-1----:R1:W2:Y:S02]  /*7e50*/  SYNCS.PHASECHK.TRANS64.TRYWAIT P0, [R0+URZ], R3 ;  /* 0x00000003000075a7 */ /* 0x0022a400080011ff */
[----:B--2---:R-:W-:Y:S05]  /*7e60*/  @!P0 NANOSLEEP.SYNCS 0x989680 ;  /* 0x009896800000895d */ /* 0x004fea0003900000 */
[----:B------:R-:W2:Y:S02]  /*7e70*/  @!P0 SYNCS.PHASECHK.TRANS64 P0, [R0+URZ], R3 ;  /* 0x00000003000085a7 */ /* 0x000ea400080010ff */
[----:B--2---:R-:W-:Y:S05]  /*7e80*/  @!P0 BRA `(.L_x_130) ;  /* 0xfffffffc00f08947 */ /* 0x004fea000383ffff */
[----:B------:R-:W-:Y:S05]  /*7e90*/  BRA `(.L_x_131) ;  /* 0xffffffac00247947 */ /* 0x000fea000383ffff */
.L_x_48:
[----:B------:R-:W-:-:S07]  /*7ea0*/  MOV R0, UR5 ;  /* 0x0000000500007c02 */ /* 0x000fce0008000f00 */
.L_x_132:
[----:B-1----:R1:W2:Y:S02]  /*7eb0*/  SYNCS.PHASECHK.TRANS64.TRYWAIT P0, [R0+URZ], R3 ;  /* 0x00000003000075a7 */ /* 0x0022a400080011ff */
[----:B--2---:R-:W-:Y:S05]  /*7ec0*/  @!P0 NANOSLEEP.SYNCS 0x989680 ;  /* 0x009896800000895d */ /* 0x004fea0003900000 */
[----:B------:R-:W2:Y:S02]  /*7ed0*/  @!P0 SYNCS.PHASECHK.TRANS64 P0, [R0+URZ], R3 ;  /* 0x00000003000085a7 */ /* 0x000ea400080010ff */
[----:B--2---:R-:W-:Y:S05]  /*7ee0*/  @!P0 BRA `(.L_x_132) ;  /* 0xfffffffc00f08947 */ /* 0x004fea000383ffff */
[----:B------:R-:W-:Y:S05]  /*7ef0*/  BRA `(.L_x_133) ;  /* 0xffffffac00307947 */ /* 0x000fea000383ffff */
.L_x_49:
[----:B------:R-:W-:-:S07]  /*7f00*/  MOV R0, UR5 ;  /* 0x0000000500007c02 */ /* 0x000fce0008000f00 */
.L_x_134:
[----:B-1----:R1:W2:Y:S02]  /*7f10*/  SYNCS.PHASECHK.TRANS64.TRYWAIT P0, [R0+URZ], R3 ;  /* 0x00000003000075a7 */ /* 0x0022a400080011ff */
[----:B--2---:R-:W-:Y:S05]  /*7f20*/  @!P0 NANOSLEEP.SYNCS 0x989680 ;  /* 0x009896800000895d */ /* 0x004fea0003900000 */
[----:B------:R-:W2:Y:S02]  /*7f30*/  @!P0 SYNCS.PHASECHK.TRANS64 P0, [R0+URZ], R3 ;  /* 0x00000003000085a7 */ /* 0x000ea400080010ff */
[----:B--2---:R-:W-:Y:S05]  /*7f40*/  @!P0 BRA `(.L_x_134) ;  /* 0xfffffffc00f08947 */ /* 0x004fea000383ffff */
[----:B------:R-:W-:Y:S05]  /*7f50*/  BRA `(.L_x_135) ;  /* 0xffffffac003c7947 */ /* 0x000fea000383ffff */
.L_x_50:
[----:B------:R-:W-:-:S07]  /*7f60*/  MOV R0, UR5 ;  /* 0x0000000500007c02 */ /* 0x000fce0008000f00 */
.L_x_136:
[----:B-1----:R1:W2:Y:S02]  /*7f70*/  SYNCS.PHASECHK.TRANS64.TRYWAIT P0, [R0+URZ], R3 ;  /* 0x00000003000075a7 */ /* 0x0022a400080011ff */
[----:B--2---:R-:W-:Y:S05]  /*7f80*/  @!P0 NANOSLEEP.SYNCS 0x989680 ;  /* 0x009896800000895d */ /* 0x004fea0003900000 */
[----:B------:R-:W2:Y:S02]  /*7f90*/  @!P0 SYNCS.PHASECHK.TRANS64 P0, [R0+URZ], R3 ;  /* 0x00000003000085a7 */ /* 0x000ea400080010ff */
[----:B--2---:R-:W-:Y:S05]  /*7fa0*/  @!P0 BRA `(.L_x_136) ;  /* 0xfffffffc00f08947 */ /* 0x004fea000383ffff */
[----:B------:R-:W-:Y:S05]  /*7fb0*/  BRA `(.L_x_137) ;  /* 0xffffffac00487947 */ /* 0x000fea000383ffff */
.L_x_51:
[----:B------:R-:W-:-:S07]  /*7fc0*/  MOV R0, UR5 ;  /* 0x0000000500007c02 */ /* 0x000fce0008000f00 */
.L_x_138:
[----:B-1----:R1:W2:Y:S02]  /*7fd0*/  SYNCS.PHASECHK.TRANS64.TRYWAIT P0, [R0+URZ], R3 ;  /* 0x00000003000075a7 */ /* 0x0022a400080011ff */
[----:B--2---:R-:W-:Y:S05]  /*7fe0*/  @!P0 NANOSLEEP.SYNCS 0x989680 ;  /* 0x009896800000895d */ /* 0x004fea0003900000 */
[----:B------:R-:W2:Y:S02]  /*7ff0*/  @!P0 SYNCS.PHASECHK.TRANS64 P0, [R0+URZ], R3 ;  /* 0x00000003000085a7 */ /* 0x000ea400080010ff */
[----:B--2---:R-:W-:Y:S05]  /*8000*/  @!P0 BRA `(.L_x_138) ;  /* 0xfffffffc00f08947 */ /* 0x004fea000383ffff */
[----:B------:R-:W-:Y:S05]  /*8010*/  BRA `(.L_x_139) ;  /* 0xffffffac00547947 */ /* 0x000fea000383ffff */
.L_x_52:
[----:B------:R-:W-:-:S07]  /*8020*/  MOV R0, UR5 ;  /* 0x0000000500007c02 */ /* 0x000fce0008000f00 */
.L_x_140:
[----:B-1----:R1:W2:Y:S02]  /*8030*/  SYNCS.PHASECHK.TRANS64.TRYWAIT P0, [R0+URZ], R3 ;  /* 0x00000003000075a7 */ /* 0x0022a400080011ff */
[----:B--2---:R-:W-:Y:S05]  /*8040*/  @!P0 NANOSLEEP.SYNCS 0x989680 ;  /* 0x009896800000895d */ /* 0x004fea0003900000 */
[----:B------:R-:W2:Y:S02]  /*8050*/  @!P0 SYNCS.PHASECHK.TRANS64 P0, [R0+URZ], R3 ;  /* 0x00000003000085a7 */ /* 0x000ea400080010ff */
[----:B--2---:R-:W-:Y:S05]  /*8060*/  @!P0 BRA `(.L_x_140) ;  /* 0xfffffffc00f08947 */ /* 0x004fea000383ffff */
[----:B------:R-:W-:Y:S05]  /*8070*/  BRA `(.L_x_141) ;  /* 0xffffffac00607947 */ /* 0x000fea000383ffff */
.L_x_55:
[----:B--2---:R2:W3:Y:S02]  /*8080*/  SYNCS.PHASECHK.TRANS64.TRYWAIT P0, [R2+URZ+0x120], R4 ;  /* 0x00012004020075a7 */ /* 0x0044e400080011ff */
[----:B---3--:R-:W-:Y:S05]  /*8090*/  @!P0 NANOSLEEP.SYNCS 0x989680 ;  /* 0x009896800000895d */ /* 0x008fea0003900000 */
[----:B------:R-:W3:Y:S02]  /*80a0*/  @!P0 SYNCS.PHASECHK.TRANS64 P0, [R2+URZ+0x120], R4 ;  /* 0x00012004020085a7 */ /* 0x000ee400080010ff */
[----:B---3--:R-:W-:Y:S05]  /*80b0*/  @!P0 BRA `(.L_x_55) ;  /* 0xfffffffc00f08947 */ /* 0x008fea000383ffff */
[----:B------:R-:W-:Y:S05]  /*80c0*/  BRA `(.L_x_142) ;  /* 0xffffffac00bc7947 */ /* 0x000fea000383ffff */
.L_x_56:
[----:B------:R-:W-:-:S07]  /*80d0*/  MOV R2, UR4 ;  /* 0x0000000400027c02 */ /* 0x000fce0008000f00 */
.L_x_143:
[----:B--2---:R2:W3:Y:S02]  /*80e0*/  SYNCS.PHASECHK.TRANS64.TRYWAIT P0, [R2+URZ+0xd0], R5 ;  /* 0x0000d005020075a7 */ /* 0x0044e400080011ff */
[----:B---3--:R-:W-:Y:S05]  /*80f0*/  @!P0 NANOSLEEP.SYNCS 0x989680 ;  /* 0x009896800000895d */ /* 0x008fea0003900000 */
[----:B------:R-:W3:Y:S02]  /*8100*/  @!P0 SYNCS.PHASECHK.TRANS64 P0, [R2+URZ+0xd0], R5 ;  /* 0x0000d005020085a7 */ /* 0x000ee400080010ff */
[----:B---3--:R-:W-:Y:S05]  /*8110*/  @!P0 BRA `(.L_x_143) ;  /* 0xfffffffc00f08947 */ /* 0x008fea000383ffff */
[----:B------:R-:W-:Y:S05]  /*8120*/  BRA `(.L_x_144) ;  /* 0xffffffac00cc7947 */ /* 0x000fea000383ffff */
.L_x_57:
[----:B--2---:R2:W3:Y:S02]  /*8130*/  SYNCS.PHASECHK.TRANS64.TRYWAIT P1, [R2+URZ+0xc0], R4 ;  /* 0x0000c004020075a7 */ /* 0x0044e400080211ff */
[----:B---3--:R-:W-:Y:S05]  /*8140*/  @!P1 NANOSLEEP.SYNCS 0x989680 ;  /* 0x009896800000995d */ /* 0x008fea0003900000 */
[----:B------:R-:W3:Y:S02]  /*8150*/  @!P1 SYNCS.PHASECHK.TRANS64 P1, [R2+URZ+0xc0], R4 ;  /* 0x0000c004020095a7 */ /* 0x000ee400080210ff */
[----:B---3--:R-:W-:Y:S05]  /*8160*/  @!P1 BRA `(.L_x_57) ;  /* 0xfffffffc00f09947 */ /* 0x008fea000383ffff */
[----:B------:R-:W-:Y:S05]  /*8170*/  BRA `(.L_x_145) ;  /* 0xffffffac00fc7947 */ /* 0x000fea000383ffff */
.L_x_60:
[----:B------:R-:W-:-:S07]  /*8180*/  MOV R0, UR4 ;  /* 0x0000000400007c02 */ /* 0x000fce0008000f00 */
.L_x_146:
[----:B--2---:R2:W3:Y:S02]  /*8190*/  SYNCS.PHASECHK.TRANS64.TRYWAIT P0, [R0+URZ+0xd0], R2 ;  /* 0x0000d002000075a7 */ /* 0x0044e400080011ff */
[----:B---3--:R-:W-:Y:S05]  /*81a0*/  @!P0 NANOSLEEP.SYNCS 0x989680 ;  /* 0x009896800000895d */ /* 0x008fea0003900000 */
[----:B------:R-:W3:Y:S02]  /*81b0*/  @!P0 SYNCS.PHASECHK.TRANS64 P0, [R0+URZ+0xd0], R2 ;  /* 0x0000d002000085a7 */ /* 0x000ee400080010ff */
[----:B---3--:R-:W-:Y:S05]  /*81c0*/  @!P0 BRA `(.L_x_146) ;  /* 0xfffffffc00f08947 */ /* 0x008fea000383ffff */
[----:B------:R-:W-:Y:S05]  /*81d0*/  BRA `(.L_x_59) ;  /* 0xffffffb000507947 */ /* 0x000fea000383ffff */
.L_x_69:
[----:B--2---:R-:W-:-:S04]  /*81e0*/  MOV R5, UR5 ;  /* 0x0000000500057c02 */ /* 0x004fc80008000f00 */
[----:B------:R2:W3:Y:S03]  /*81f0*/  SYNCS.PHASECHK.TRANS64.TRYWAIT P0, [R5+URZ+0x8], R6 ;  /* 0x00000806050075a7 */ /* 0x0004e600080011ff */
[----:B---3--:R-:W-:Y:S05]  /*8200*/  @!P0 NANOSLEEP.SYNCS 0x989680 ;  /* 0x009896800000895d */ /* 0x008fea0003900000 */
[----:B------:R-:W3:Y:S02]  /*8210*/  @!P0 SYNCS.PHASECHK.TRANS64 P0, [R5+URZ+0x8], R6 ;  /* 0x00000806050085a7 */ /* 0x000ee400080010ff */
[----:B---3--:R-:W-:Y:S05]  /*8220*/  @!P0 BRA `(.L_x_69) ;  /* 0xfffffffc00ec8947 */ /* 0x008fea000383ffff */
[----:B------:R-:W-:Y:S05]  /*8230*/  BRA `(.L_x_68) ;  /* 0xffffffb400047947 */ /* 0x000fea000383ffff */
.L_x_71:
[----:B------:R-:W-:Y:S01]  /*8240*/  BSSY B0, `(.L_x_147) ;  /* 0x0000006000007945 */ /* 0x000fe20003800000 */
[----:B------:R-:W-:-:S07]  /*8250*/  MOV R15, 0xffffffff ;  /* 0xffffffff000f7802 */ /* 0x000fce0000000f00 */
[----:B-12--5:R-:W-:Y:S05]  /*8260*/  WARPSYNC.COLLECTIVE R15, `(.L_x_148) ;  /* 0x000000000f0c7348 */ /* 0x026fea0003c00000 */
[----:B------:R-:W-:Y:S02]  /*8270*/  ELECT P6, UR79, PT ;  /* 0x00000000004f782f */ /* 0x000fe400038c0000 */
[----:B------:R-:W-:Y:S01]  /*8280*/  MOV R14, UR79 ;  /* 0x0000004f000e7c02 */ /* 0x000fe20008000f00 */
[----:B-12--5:R-:W-:Y:S10]  /*8290*/  ENDCOLLECTIVE ;  /* 0x000000000000791b */ /* 0x026ff40003800000 */
.L_x_148:
[----:B------:R-:W-:Y:S05]  /*82a0*/  BSYNC B0 ;  /* 0x0000000000007941 */ /* 0x000fea0003800000 */
.L_x_147:
[----:B------:R-:W-:Y:S01]  /*82b0*/  PLOP3.LUT P0, PT, P6, PT, PT, 0x80, 0x8 ;  /* 0x000000000008781c */ /* 0x000fe2000370f070 */
[----:B------:R-:W-:-:S12]  /*82c0*/  BRA `(.L_x_149) ;  /* 0xffffffb400307947 */ /* 0x000fd8000383ffff */
.L_x_73:
[----:B--2---:R-:W-:-:S04]  /*82d0*/  MOV R0, UR5 ;  /* 0x0000000500007c02 */ /* 0x004fc80008000f00 */
[----:B------:R2:W3:Y:S03]  /*82e0*/  SYNCS.PHASECHK.TRANS64.TRYWAIT P0, [R0+URZ+0x8], R4 ;  /* 0x00000804000075a7 */ /* 0x0004e600080011ff */
[----:B---3--:R-:W-:Y:S05]  /*82f0*/  @!P0 NANOSLEEP.SYNCS 0x989680 ;  /* 0x009896800000895d */ /* 0x008fea0003900000 */
[----:B------:R-:W3:Y:S02]  /*8300*/  @!P0 SYNCS.PHASECHK.TRANS64 P0, [R0+URZ+0x8], R4 ;  /* 0x00000804000085a7 */ /* 0x000ee400080010ff */
[----:B---3--:R-:W-:Y:S05]  /*8310*/  @!P0 BRA `(.L_x_73) ;  /* 0xfffffffc00ec8947 */ /* 0x008fea000383ffff */
[----:B------:R-:W-:Y:S05]  /*8320*/  BRA `(.L_x_72) ;  /* 0xffffffb400347947 */ /* 0x000fea000383ffff */
.L_x_74:
[----:B-1----:R1:W2:Y:S02]  /*8330*/  SYNCS.PHASECHK.TRANS64.TRYWAIT P0, [R0+URZ+0xc0], R4 ;  /* 0x0000c004000075a7 */ /* 0x0022a400080011ff */
[----:B--2---:R-:W-:Y:S05]  /*8340*/  @!P0 NANOSLEEP.SYNCS 0x989680 ;  /* 0x009896800000895d */ /* 0x004fea0003900000 */
[----:B------:R-:W2:Y:S02]  /*8350*/  @!P0 SYNCS.PHASECHK.TRANS64 P0, [R0+URZ+0xc0], R4 ;  /* 0x0000c004000085a7 */ /* 0x000ea400080010ff */
[----:B--2---:R-:W-:Y:S05]  /*8360*/  @!P0 BRA `(.L_x_74) ;  /* 0xfffffffc00f08947 */ /* 0x004fea000383ffff */
[----:B------:R-:W-:Y:S05]  /*8370*/  BRA `(.L_x_150) ;  /* 0xffffffb800207947 */ /* 0x000fea000383ffff */
.L_x_76:
[----:B------:R-:W-:-:S07]  /*8380*/  MOV R0, UR31 ;  /* 0x0000001f00007c02 */ /* 0x000fce0008000f00 */
.L_x_151:
[----:B-1----:R1:W2:Y:S02]  /*8390*/  SYNCS.PHASECHK.TRANS64.TRYWAIT P0, [R0+URZ+0x100], R4 ;  /* 0x00010004000075a7 */ /* 0x0022a400080011ff */
[----:B--2---:R-:W-:Y:S05]  /*83a0*/  @!P0 NANOSLEEP.SYNCS 0x989680 ;  /* 0x009896800000895d */ /* 0x004fea0003900000 */
[----:B------:R-:W2:Y:S02]  /*83b0*/  @!P0 SYNCS.PHASECHK.TRANS64 P0, [R0+URZ+0x100], R4 ;  /* 0x00010004000085a7 */ /* 0x000ea400080010ff */
[----:B--2---:R-:W-:Y:S05]  /*83c0*/  @!P0 BRA `(.L_x_151) ;  /* 0xfffffffc00f08947 */ /* 0x004fea000383ffff */
[----:B------:R-:W-:Y:S05]  /*83d0*/  BRA `(.L_x_152) ;  /* 0xffffffb8006c7947 */ /* 0x000fea000383ffff */
.L_x_79:
[----:B------:R-:W-:Y:S07]  /*83e0*/  MOV R0, UR5 ;  /* 0x0000000500007c02 */ /* 0x000fee0008000f00 */
.L_x_153:
[----:B-1----:R1:W2:Y:S02]  /*83f0*/  SYNCS.PHASECHK.TRANS64.TRYWAIT P0, [R0+URZ], R4 ;  /* 0x00000004000075a7 */ /* 0x0022a400080011ff */
[----:B--2---:R-:W-:Y:S05]  /*8400*/  @!P0 NANOSLEEP.SYNCS 0x989680 ;  /* 0x009896800000895d */ /* 0x004fea0003900000 */
[----:B------:R-:W2:Y:S02]  /*8410*/  @!P0 SYNCS.PHASECHK.TRANS64 P0, [R0+URZ], R4 ;  /* 0x00000004000085a7 */ /* 0x000ea400080010ff */
[----:B--2---:R-:W-:Y:S05]  /*8420*/  @!P0 BRA `(.L_x_153) ;  /* 0xfffffffc00f08947 */ /* 0x004fea000383ffff */
[----:B------:R-:W-:Y:S05]  /*8430*/  BRA `(.L_x_78) ;  /* 0xffffffb800807947 */ /* 0x000fea000383ffff */
.L_x_83:
[----:B-1----:R-:W-:-:S07]  /*8440*/  MOV R0, UR4 ;  /* 0x0000000400007c02 */ /* 0x002fce0008000f00 */
.L_x_154:
[----:B-1----:R1:W2:Y:S02]  /*8450*/  SYNCS.PHASECHK.TRANS64.TRYWAIT P0, [R0+URZ], R2 ;  /* 0x00000002000075a7 */ /* 0x0022a400080011ff */
[----:B--2---:R-:W-:Y:S05]  /*8460*/  @!P0 NANOSLEEP.SYNCS 0x989680 ;  /* 0x009896800000895d */ /* 0x004fea0003900000 */
[----:B------:R-:W2:Y:S02]  /*8470*/  @!P0 SYNCS.PHASECHK.TRANS64 P0, [R0+URZ], R2 ;  /* 0x00000002000085a7 */ /* 0x000ea400080010ff */
[----:B--2---:R-:W-:Y:S05]  /*8480*/  @!P0 BRA `(.L_x_154) ;  /* 0xfffffffc00f08947 */ /* 0x004fea000383ffff */
[----:B------:R-:W-:Y:S05]  /*8490*/  BRA `(.L_x_155) ;  /* 0xffffffbc00747947 */ /* 0x000fea000383ffff */
.L_x_84:
[----:B------:R-:W-:-:S07]  /*84a0*/  MOV R0, UR5 ;  /* 0x0000000500007c02 */ /* 0x000fce0008000f00 */
.L_x_156:
[----:B-1----:R1:W2:Y:S02]  /*84b0*/  SYNCS.PHASECHK.TRANS64.TRYWAIT P0, [R0+URZ], R3 ;  /* 0x00000003000075a7 */ /* 0x0022a400080011ff */
[----:B--2---:R-:W-:Y:S05]  /*84c0*/  @!P0 NANOSLEEP.SYNCS 0x989680 ;  /* 0x009896800000895d */ /* 0x004fea0003900000 */
[----:B------:R-:W2:Y:S02]  /*84d0*/  @!P0 SYNCS.PHASECHK.TRANS64 P0, [R0+URZ], R3 ;  /* 0x00000003000085a7 */ /* 0x000ea400080010ff */
[----:B--2---:R-:W-:Y:S05]  /*84e0*/  @!P0 BRA `(.L_x_156) ;  /* 0xfffffffc00f08947 */ /* 0x004fea000383ffff */
[----:B------:R-:W-:Y:S05]  /*84f0*/  BRA `(.L_x_157) ;  /* 0xffffffbc00807947 */ /* 0x000fea000383ffff */
.L_x_85:
[----:B------:R-:W-:-:S07]  /*8500*/  MOV R0, UR5 ;  /* 0x0000000500007c02 */ /* 0x000fce0008000f00 */
.L_x_158:
[----:B-1----:R1:W2:Y:S02]  /*8510*/  SYNCS.PHASECHK.TRANS64.TRYWAIT P0, [R0+URZ], R3 ;  /* 0x00000003000075a7 */ /* 0x0022a400080011ff */
[----:B--2---:R-:W-:Y:S05]  /*8520*/  @!P0 NANOSLEEP.SYNCS 0x989680 ;  /* 0x009896800000895d */ /* 0x004fea0003900000 */
[----:B------:R-:W2:Y:S02]  /*8530*/  @!P0 SYNCS.PHASECHK.TRANS64 P0, [R0+URZ], R3 ;  /* 0x00000003000085a7 */ /* 0x000ea400080010ff */
[----:B--2---:R-:W-:Y:S05]  /*8540*/  @!P0 BRA `(.L_x_158) ;  /* 0xfffffffc00f08947 */ /* 0x004fea000383ffff */
[----:B------:R-:W-:Y:S05]  /*8550*/  BRA `(.L_x_159) ;  /* 0xffffffbc008c7947 */ /* 0x000fea000383ffff */
.L_x_88:
[----:B------:R-:W-:-:S07]  /*8560*/  MOV R0, UR26 ;  /* 0x0000001a00007c02 */ /* 0x000fce0008000f00 */
.L_x_160:
[----:B-1----:R1:W2:Y:S02]  /*8570*/  SYNCS.PHASECHK.TRANS64.TRYWAIT P1, [R0+URZ+0x140], R2 ;  /* 0x00014002000075a7 */ /* 0x0022a400080211ff */
[----:B--2---:R-:W-:Y:S05]  /*8580*/  @!P1 NANOSLEEP.SYNCS 0x989680 ;  /* 0x009896800000995d */ /* 0x004fea0003900000 */
[----:B------:R-:W2:Y:S02]  /*8590*/  @!P1 SYNCS.PHASECHK.TRANS64 P1, [R0+URZ+0x140], R2 ;  /* 0x00014002000095a7 */ /* 0x000ea400080210ff */
[----:B--2---:R-:W-:Y:S05]  /*85a0*/  @!P1 BRA `(.L_x_160) ;  /* 0xfffffffc00f09947 */ /* 0x004fea000383ffff */
[----:B------:R-:W-:Y:S05]  /*85b0*/  BRA `(.L_x_161) ;  /* 0xffffffbc00d87947 */ /* 0x000fea000383ffff */
.L_x_93:
[----:B--2---:R2:W3:Y:S02]  /*85c0*/  SYNCS.PHASECHK.TRANS64.TRYWAIT P0, [R3+URZ+0xc0], R0 ;  /* 0x0000c000030075a7 */ /* 0x0044e400080011ff */
[----:B---3--:R-:W-:Y:S05]  /*85d0*/  @!P0 NANOSLEEP.SYNCS 0x989680 ;  /* 0x009896800000895d */ /* 0x008fea0003900000 */
[----:B------:R-:W3:Y:S02]  /*85e0*/  @!P0 SYNCS.PHASECHK.TRANS64 P0, [R3+URZ+0xc0], R0 ;  /* 0x0000c000030085a7 */ /* 0x000ee400080010ff */
[----:B---3--:R-:W-:Y:S05]  /*85f0*/  @!P0 BRA `(.L_x_93) ;  /* 0xfffffffc00f08947 */ /* 0x008fea000383ffff */
[----:B------:R-:W-:Y:S05]  /*8600*/  BRA `(.L_x_162) ;  /* 0xffffffc400047947 */ /* 0x000fea000383ffff */
.L_x_96:
[----:B--2---:R-:W-:Y:S07]  /*8610*/  MOV R0, UR17 ;  /* 0x0000001100007c02 */ /* 0x004fee0008000f00 */
.L_x_163:
[----:B--2---:R2:W3:Y:S02]  /*8620*/  SYNCS.PHASECHK.TRANS64.TRYWAIT P1, [R0+URZ+0xb8], R3 ;  /* 0x0000b803000075a7 */ /* 0x0044e400080211ff */
[----:B---3--:R-:W-:Y:S05]  /*8630*/  @!P1 NANOSLEEP.SYNCS 0x989680 ;  /* 0x009896800000995d */ /* 0x008fea0003900000 */
[----:B------:R-:W3:Y:S02]  /*8640*/  @!P1 SYNCS.PHASECHK.TRANS64 P1, [R0+URZ+0xb8], R3 ;  /* 0x0000b803000095a7 */ /* 0x000ee400080210ff */
[----:B---3--:R-:W-:Y:S05]  /*8650*/  @!P1 BRA `(.L_x_163) ;  /* 0xfffffffc00f09947 */ /* 0x008fea000383ffff */
[----:B------:R-:W-:Y:S05]  /*8660*/  BRA `(.L_x_95) ;  /* 0xffffffc800787947 */ /* 0x000fea000383ffff */
.L_x_99:
[----:B--2---:R-:W-:Y:S07]  /*8670*/  MOV R0, UR17 ;  /* 0x0000001100007c02 */ /* 0x004fee0008000f00 */
.L_x_164:
[----:B--2---:R2:W3:Y:S02]  /*8680*/  SYNCS.PHASECHK.TRANS64.TRYWAIT P0, [R0+URZ+0xa8], R2 ;  /* 0x0000a802000075a7 */ /* 0x0044e400080011ff */
[----:B---3--:R-:W-:Y:S05]  /*8690*/  @!P0 NANOSLEEP.SYNCS 0x989680 ;  /* 0x009896800000895d */ /* 0x008fea0003900000 */
[----:B------:R-:W3:Y:S02]  /*86a0*/  @!P0 SYNCS.PHASECHK.TRANS64 P0, [R0+URZ+0xa8], R2 ;  /* 0x0000a802000085a7 */ /* 0x000ee400080010ff */
[----:B---3--:R-:W-:Y:S05]  /*86b0*/  @!P0 BRA `(.L_x_164) ;  /* 0xfffffffc00f08947 */ /* 0x008fea000383ffff */
[----:B------:R-:W-:Y:S05]  /*86c0*/  BRA `(.L_x_165) ;  /* 0xffffffc800cc7947 */ /* 0x000fea000383ffff */
.L_x_102:
[----:B--2---:R2:W4:Y:S02]  /*86d0*/  SYNCS.PHASECHK.TRANS64.TRYWAIT P0, [R3+URZ+0xc0], R0 ;  /* 0x0000c000030075a7 */ /* 0x00452400080011ff */
[----:B----4-:R-:W-:Y:S05]  /*86e0*/  @!P0 NANOSLEEP.SYNCS 0x989680 ;  /* 0x009896800000895d */ /* 0x010fea0003900000 */
[----:B------:R-:W4:Y:S02]  /*86f0*/  @!P0 SYNCS.PHASECHK.TRANS64 P0, [R3+URZ+0xc0], R0 ;  /* 0x0000c000030085a7 */ /* 0x000f2400080010ff */
[----:B----4-:R-:W-:Y:S05]  /*8700*/  @!P0 BRA `(.L_x_102) ;  /* 0xfffffffc00f08947 */ /* 0x010fea000383ffff */
[----:B------:R-:W-:Y:S05]  /*8710*/  BRA `(.L_x_166) ;  /* 0xffffffd000187947 */ /* 0x000fea000383ffff */
.L_x_113:
[----:B-1----:R-:W-:Y:S04]  /*8720*/  MOV R0, UR44 ;  /* 0x0000002c00007c02 */ /* 0x002fe80008000f00 */
[----:B------:R1:W2:Y:S03]  /*8730*/  SYNCS.PHASECHK.TRANS64.TRYWAIT P1, [R0+URZ+0xa0], R3 ;  /* 0x0000a003000075a7 */ /* 0x0002a600080211ff */
[----:B--2---:R-:W-:Y:S05]  /*8740*/  @!P1 NANOSLEEP.SYNCS 0x989680 ;  /* 0x009896800000995d */ /* 0x004fea0003900000 */
[----:B------:R-:W2:Y:S02]  /*8750*/  @!P1 SYNCS.PHASECHK.TRANS64 P1, [R0+URZ+0xa0], R3 ;  /* 0x0000a003000095a7 */ /* 0x000ea400080210ff */
[----:B--2---:R-:W-:Y:S05]  /*8760*/  @!P1 BRA `(.L_x_113) ;  /* 0xfffffffc00ec9947 */ /* 0x004fea000383ffff */
[----:B------:R-:W-:Y:S05]  /*8770*/  BRA `(.L_x_112) ;  /* 0xffffffdc00707947 */ /* 0x000fea000383ffff */
.L_x_115:
[----:B------:R1:W1:Y:S02]  /*8780*/  SYNCS.PHASECHK.TRANS64.TRYWAIT P1, [R149+URZ+0xe0], R4 ;  /* 0x0000e004950075a7 */ /* 0x00026400080211ff */
[----:B-1----:R-:W-:Y:S05]  /*8790*/  @!P1 NANOSLEEP.SYNCS 0x989680 ;  /* 0x009896800000995d */ /* 0x002fea0003900000 */
[----:B------:R-:W1:Y:S02]  /*87a0*/  @!P1 SYNCS.PHASECHK.TRANS64 P1, [R149+URZ+0xe0], R4 ;  /* 0x0000e004950095a7 */ /* 0x000e6400080210ff */
[----:B-1----:R-:W-:Y:S05]  /*87b0*/  @!P1 BRA `(.L_x_115) ;  /* 0xfffffffc00f09947 */ /* 0x002fea000383ffff */
[----:B------:R-:W-:Y:S05]  /*87c0*/  BRA `(.L_x_114) ;  /* 0xffffffdc00b47947 */ /* 0x000fea000383ffff */
        .weak           $__internal_0_$__cuda_sm10x_tcgen05_guardrail_trap_col_being_dealloced_not_returned_by_alloc
        .type           $__internal_0_$__cuda_sm10x_tcgen05_guardrail_trap_col_being_dealloced_not_returned_by_alloc,@function
        .size           $__internal_0_$__cuda_sm10x_tcgen05_guardrail_trap_col_being_dealloced_not_returned_by_alloc,($__internal_1_$__cuda_sm10x_tcgen05_guardrail_trap_phase_invalid_during_alloc - $__internal_0_$__cuda_sm10x_tcgen05_guardrail_trap_col_being_dealloced_not_returned_by_alloc)
$__internal_0_$__cuda_sm10x_tcgen05_guardrail_trap_col_being_dealloced_not_returned_by_alloc:
[----:B------:R-:W-:Y:S05]  /*87d0*/  BPT.TRAP 0x1 ;  /* 0x000000040000795c */ /* 0x000fea0000300000 */
[----:B------:R-:W-:-:S04]  /*87e0*/  HFMA2 R3, -RZ, RZ, 0, 0 ;  /* 0x00000000ff037431 */ /* 0x000fc800000001ff */
[----:B------:R-:W-:Y:S05]  /*87f0*/  RET.REL.NODEC R2 `(_ZN7cutlass13device_kernelINS_4gemm6kernel13GemmUniversalIN4cute5tupleIJiiiiEEENS1_10collective13CollectiveMmaINS1_35MainloopSm100TmaUmmaWarpSpecializedILi10ELi2ELi4ENS5_IJNS4_1CILi4EEENSA_ILi1EEESC_EEEEENS5_IJNSA_ILi256EEENSA_ILi64EEENSA_ILi128EEEEEEaNS5_IJlSC_lEEEaSJ_NS4_8TiledMMAINS4_8MMA_AtomIJNS4_21SM100_MMA_S8_2x1SM_SSIaaiLi256ELi64ELNS4_4UMMA5MajorE0ELSO_0ELNSN_8SaturateE0EEEEEENS4_6LayoutINS5_IJSC_SC_SC_EEENS5_IJNSA_ILi0EEESU_SU_EEEEENS5_IJNS4_10UnderscoreESX_SX_EEEEENS4_18SM100_TMA_2SM_LOADENS4_14ComposedLayoutINS4_7SwizzleILi3ELi4ELi3EEENS4_18smem_ptr_flag_bitsILi8EEENSS_INS5_IJNSA_ILi8EEESH_EEENS5_IJSH_SC_EEEEEEEvNS4_8identityENS4_28SM100_TMA_2SM_LOAD_MULTICASTES1A_vS1B_EENS_8epilogue10collective18CollectiveEpilogueINS1E_23Sm100TmaWarpSpecializedILi1ELi1ELi64ELb0ELb0EEEJNS5_IJSH_SG_SH_EEENS5_IJNSS_ISH_SC_EENSS_ISG_SC_EEEEEaSJ_aSJ_NS1E_6fusion15FusionCallbacksIS1I_NS1N_17LinearCombinationIaiaiLNS_15FloatRoundStyleE2EEES1J_S1M_JEEENS4_5SM1004TMEM4LOAD26SM100_TMEM_LOAD_32dp32b64xENS4_13SM90_TMA_LOADENS11_INS12_ILi2ELi4ELi3EEES15_NSS_INS5_IJS16_SG_EEENS5_IJSG_SC_EEEEEEENS4_39AutoVectorizingCopyWithAssumedAlignmentILi128EEENS4_14SM90_TMA_STOREES22_S24_S24_EEEvvEEEEvNT_6ParamsE) ;  /* 0xffffff7802007950 */ /* 0x000fea0003c3ffff */
        .weak           $__internal_1_$__cuda_sm10x_tcgen05_guardrail_trap_phase_invalid_during_alloc
        .type           $__internal_1_$__cuda_sm10x_tcgen05_guardrail_trap_phase_invalid_during_alloc,@function
        .size           $__internal_1_$__cuda_sm10x_tcgen05_guardrail_trap_phase_invalid_during_alloc,($__internal_2_$__cuda_sm10x_tcgen05_guardrail_trap_unallocated_columns_being_dealloced - $__internal_1_$__cuda_sm10x_tcgen05_guardrail_trap_phase_invalid_during_alloc)
$__internal_1_$__cuda_sm10x_tcgen05_guardrail_trap_phase_invalid_during_alloc:
[----:B------:R-:W-:Y:S05]  /*8800*/  BPT.TRAP 0x1 ;  /* 0x000000040000795c */ /* 0x000fea0000300000 */
[----:B------:R-:W-:-:S04]  /*8810*/  MOV R5, 0x0 ;  /* 0x0000000000057802 */ /* 0x000fc80000000f00 */
[----:B------:R-:W-:Y:S05]  /*8820*/  RET.REL.NODEC R4 `(_ZN7cutlass13device_kernelINS_4gemm6kernel13GemmUniversalIN4cute5tupleIJiiiiEEENS1_10collective13CollectiveMmaINS1_35MainloopSm100TmaUmmaWarpSpecializedILi10ELi2ELi4ENS5_IJNS4_1CILi4EEENSA_ILi1EEESC_EEEEENS5_IJNSA_ILi256EEENSA_ILi64EEENSA_ILi128EEEEEEaNS5_IJlSC_lEEEaSJ_NS4_8TiledMMAINS4_8MMA_AtomIJNS4_21SM100_MMA_S8_2x1SM_SSIaaiLi256ELi64ELNS4_4UMMA5MajorE0ELSO_0ELNSN_8SaturateE0EEEEEENS4_6LayoutINS5_IJSC_SC_SC_EEENS5_IJNSA_ILi0EEESU_SU_EEEEENS5_IJNS4_10UnderscoreESX_SX_EEEEENS4_18SM100_TMA_2SM_LOADENS4_14ComposedLayoutINS4_7SwizzleILi3ELi4ELi3EEENS4_18smem_ptr_flag_bitsILi8EEENSS_INS5_IJNSA_ILi8EEESH_EEENS5_IJSH_SC_EEEEEEEvNS4_8identityENS4_28SM100_TMA_2SM_LOAD_MULTICASTES1A_vS1B_EENS_8epilogue10collective18CollectiveEpilogueINS1E_23Sm100TmaWarpSpecializedILi1ELi1ELi64ELb0ELb0EEEJNS5_IJSH_SG_SH_EEENS5_IJNSS_ISH_SC_EENSS_ISG_SC_EEEEEaSJ_aSJ_NS1E_6fusion15FusionCallbacksIS1I_NS1N_17LinearCombinationIaiaiLNS_15FloatRoundStyleE2EEES1J_S1M_JEEENS4_5SM1004TMEM4LOAD26SM100_TMEM_LOAD_32dp32b64xENS4_13SM90_TMA_LOADENS11_INS12_ILi2ELi4ELi3EEES15_NSS_INS5_IJS16_SG_EEENS5_IJSG_SC_EEEEEEENS4_39AutoVectorizingCopyWithAssumedAlignmentILi128EEENS4_14SM90_TMA_STOREES22_S24_S24_EEEvvEEEEvNT_6ParamsE) ;  /* 0xffffff7404f47950 */ /* 0x000fea0003c3ffff */
        .weak           $__internal_2_$__cuda_sm10x_tcgen05_guardrail_trap_unallocated_columns_being_dealloced
        .type           $__internal_2_$__cuda_sm10x_tcgen05_guardrail_trap_unallocated_columns_being_dealloced,@function
        .size           $__internal_2_$__cuda_sm10x_tcgen05_guardrail_trap_unallocated_columns_being_dealloced,(.L_x_168 - $__internal_2_$__cuda_sm10x_tcgen05_guardrail_trap_unallocated_columns_being_dealloced)
$__internal_2_$__cuda_sm10x_tcgen05_guardrail_trap_unallocated_columns_being_dealloced:
[----:B------:R-:W-:Y:S05]  /*8830*/  BPT.TRAP 0x1 ;  /* 0x000000040000795c */ /* 0x000fea0000300000 */
[----:B------:R-:W-:-:S04]  /*8840*/  HFMA2 R3, -RZ, RZ, 0, 0 ;  /* 0x00000000ff037431 */ /* 0x000fc800000001ff */
[----:B------:R-:W-:Y:S05]  /*8850*/  RET.REL.NODEC R2 `(_ZN7cutlass13device_kernelINS_4gemm6kernel13GemmUniversalIN4cute5tupleIJiiiiEEENS1_10collective13CollectiveMmaINS1_35MainloopSm100TmaUmmaWarpSpecializedILi10ELi2ELi4ENS5_IJNS4_1CILi4EEENSA_ILi1EEESC_EEEEENS5_IJNSA_ILi256EEENSA_ILi64EEENSA_ILi128EEEEEEaNS5_IJlSC_lEEEaSJ_NS4_8TiledMMAINS4_8MMA_AtomIJNS4_21SM100_MMA_S8_2x1SM_SSIaaiLi256ELi64ELNS4_4UMMA5MajorE0ELSO_0ELNSN_8SaturateE0EEEEEENS4_6LayoutINS5_IJSC_SC_SC_EEENS5_IJNSA_ILi0EEESU_SU_EEEEENS5_IJNS4_10UnderscoreESX_SX_EEEEENS4_18SM100_TMA_2SM_LOADENS4_14ComposedLayoutINS4_7SwizzleILi3ELi4ELi3EEENS4_18smem_ptr_flag_bitsILi8EEENSS_INS5_IJNSA_ILi8EEESH_EEENS5_IJSH_SC_EEEEEEEvNS4_8identityENS4_28SM100_TMA_2SM_LOAD_MULTICASTES1A_vS1B_EENS_8epilogue10collective18CollectiveEpilogueINS1E_23Sm100TmaWarpSpecializedILi1ELi1ELi64ELb0ELb0EEEJNS5_IJSH_SG_SH_EEENS5_IJNSS_ISH_SC_EENSS_ISG_SC_EEEEEaSJ_aSJ_NS1E_6fusion15FusionCallbacksIS1I_NS1N_17LinearCombinationIaiaiLNS_15FloatRoundStyleE2EEES1J_S1M_JEEENS4_5SM1004TMEM4LOAD26SM100_TMEM_LOAD_32dp32b64xENS4_13SM90_TMA_LOADENS11_INS12_ILi2ELi4ELi3EEES15_NSS_INS5_IJS16_SG_EEENS5_IJSG_SC_EEEEEEENS4_39AutoVectorizingCopyWithAssumedAlignmentILi128EEENS4_14SM90_TMA_STOREES22_S24_S24_EEEvvEEEEvNT_6ParamsE) ;  /* 0xffffff7402e87950 */ /* 0x000fea0003c3ffff */
.L_x_167:
[----:B------:R-:W-:-:S00]  /*8860*/  BRA `(.L_x_167) ;  /* 0xfffffffc00fc7947 */ /* 0x000fc0000383ffff */
[----:B------:R-:W-:-:S00]  /*8870*/  NOP ;  /* 0x0000000000007918 */ /* 0x000fc00000000000 */
        /* <DEDUP_REMOVED lines=8> */
.L_x_168:


//--------------------- .nv.global.init           --------------------------
	.section	.nv.global.init,"aw",@progbits
.nv.global.init:
	.type		$str$27,@object
	.size		$str$27,($str$28 - $str$27)
$str$27:
        /*0000*/ 	.byte	0x28, 0x61, 0x64, 0x64, 0x72, 0x65, 0x73, 0x73, 0x20, 0x26, 0x20, 0x6d, 0x61, 0x73, 0x6b, 0x29
        /*0010*/ 	.byte	0x20, 0x3d, 0x3d, 0x20, 0x30, 0x00
	.type		$str$28,@object
	.size		$str$28,($str$26 - $str$28)
$str$28:
        /*0016*/ 	.byte	0x2f, 0x74, 0x6d, 0x70, 0x2f, 0x63, 0x75, 0x74, 0x6c, 0x61, 0x73, 0x73, 0x5f, 0x73, 0x77, 0x65
        /*0026*/ 	.byte	0x65, 0x70, 0x5f, 0x73, 0x72, 0x63, 0x2f, 0x69, 0x6e, 0x63, 0x6c, 0x75, 0x64, 0x65, 0x2f, 0x63
        /*0036*/ 	.byte	0x75, 0x74, 0x65, 0x2f, 0x70, 0x6f, 0x69, 0x6e, 0x74, 0x65, 0x72, 0x5f, 0x66, 0x6c, 0x61, 0x67
        /*0046*/ 	.byte	0x67, 0x65, 0x64, 0x2e, 0x68, 0x70, 0x70, 0x00
	.type		$str$26,@object
	.size		$str$26,($str$25 - $str$26)
$str$26:
        /*004e*/ 	.byte	0x2f, 0x74, 0x6d, 0x70, 0x2f, 0x63, 0x75, 0x74, 0x6c, 0x61, 0x73, 0x73, 0x5f, 0x73, 0x77, 0x65
        /*005e*/ 	.byte	0x65, 0x70, 0x5f, 0x73, 0x72, 0x63, 0x2f, 0x69, 0x6e, 0x63, 0x6c, 0x75, 0x64, 0x65, 0x2f, 0x63
        /*006e*/ 	.byte	0x75, 0x74, 0x65, 0x2f, 0x61, 0x74, 0x6f, 0x6d, 0x2f, 0x63, 0x6f, 0x70, 0x79, 0x5f, 0x74, 0x72
        /*007e*/ 	.byte	0x61, 0x69, 0x74, 0x73, 0x5f, 0x73, 0x6d, 0x31, 0x30, 0x30, 0x2e, 0x68, 0x70, 0x70, 0x00
	.type		$str$25,@object
	.size		$str$25,(__unnamed_1 - $str$25)
$str$25:
        /*008d*/ 	.byte	0x28, 0x28, 0x75, 0x69, 0x6e, 0x74, 0x33, 0x32, 0x5f, 0x74, 0x28, 0x74, 0x68, 0x72, 0x65, 0x61
        /*009d*/ 	.byte	0x64, 0x49, 0x64, 0x78, 0x2e, 0x78, 0x29, 0x20, 0x2f, 0x20, 0x33, 0x32, 0x29, 0x20, 0x25, 0x20
        /*00ad*/ 	.byte	0x34, 0x29, 0x20, 0x3d, 0x3d, 0x20, 0x28, 0x28, 0x28, 0x74, 0x6d, 0x65, 0x6d, 0x5f, 0x61, 0x64
        /*00bd*/ 	.byte	0x64, 0x72, 0x20, 0x3e, 0x3e, 0x20, 0x31, 0x36, 0x29, 0x20, 0x2f, 0x20, 0x33, 0x32, 0x29, 0x20
        /*00cd*/ 	.byte	0x25, 0x20, 0x34, 0x29, 0x00
	.type		__unnamed_1,@object
	.size		__unnamed_1,(__unnamed_2 - __unnamed_1)
__unnamed_1:
        /*00d2*/ 	.byte	0x61, 0x75, 0x74, 0x6f, 0x20, 0x63, 0x75, 0x74, 0x65, 0x3a, 0x3a, 0x61, 0x73, 0x5f, 0x70, 0x6f
        /* <DEDUP_REMOVED lines=24> */
        /*0262*/ 	.byte	0x5d, 0x00
	.type		__unnamed_2,@object
	.size		__unnamed_2,(.L_2 - __unnamed_2)
__unnamed_2:
        /* <DEDUP_REMOVED lines=42> */
        /*0504*/ 	.byte	0x43, 0x3c, 0x30, 0x3e, 0x3e, 0x3e, 0x3e, 0x5d, 0x00
.L_2:


//--------------------- .nv.shared._ZN7cutlass13device_kernelINS_4gemm6kernel13GemmUniversalIN4cute5tupleIJiiiiEEENS1_10collective13CollectiveMmaINS1_35MainloopSm100TmaUmmaWarpSpecializedILi10ELi2ELi4ENS5_IJNS4_1CILi4EEENSA_ILi1EEESC_EEEEENS5_IJNSA_ILi256EEENSA_ILi64EEENSA_ILi128EEEEEEaNS5_IJlSC_lEEEaSJ_NS4_8TiledMMAINS4_8MMA_AtomIJNS4_21SM100_MMA_S8_2x1SM_SSIaaiLi256ELi64ELNS4_4UMMA5MajorE0ELSO_0ELNSN_8SaturateE0EEEEEENS4_6LayoutINS5_IJSC_SC_SC_EEENS5_IJNSA_ILi0EEESU_SU_EEEEENS5_IJNS4_10UnderscoreESX_SX_EEEEENS4_18SM100_TMA_2SM_LOADENS4_14ComposedLayoutINS4_7SwizzleILi3ELi4ELi3EEENS4_18smem_ptr_flag_bitsILi8EEENSS_INS5_IJNSA_ILi8EEESH_EEENS5_IJSH_SC_EEEEEEEvNS4_8identityENS4_28SM100_TMA_2SM_LOAD_MULTICASTES1A_vS1B_EENS_8epilogue10collective18CollectiveEpilogueINS1E_23Sm100TmaWarpSpecializedILi1ELi1ELi64ELb0ELb0EEEJNS5_IJSH_SG_SH_EEENS5_IJNSS_ISH_SC_EENSS_ISG_SC_EEEEEaSJ_aSJ_NS1E_6fusion15FusionCallbacksIS1I_NS1N_17LinearCombinationIaiaiLNS_15FloatRoundStyleE2EEES1J_S1M_JEEENS4_5SM1004TMEM4LOAD26SM100_TMEM_LOAD_32dp32b64xENS4_13SM90_TMA_LOADENS11_INS12_ILi2ELi4ELi3EEES15_NSS_INS5_IJS16_SG_EEENS5_IJSG_SC_EEEEEEENS4_39AutoVectorizingCopyWithAssumedAlignmentILi128EEENS4_14SM90_TMA_STOREES22_S24_S24_EEEvvEEEEvNT_6ParamsE --------------------------
	.section	.nv.shared._ZN7cutlass13device_kernelINS_4gemm6kernel13GemmUniversalIN4cute5tupleIJiiiiEEENS1_10collective13CollectiveMmaINS1_35MainloopSm100TmaUmmaWarpSpecializedILi10ELi2ELi4ENS5_IJNS4_1CILi4EEENSA_ILi1EEESC_EEEEENS5_IJNSA_ILi256EEENSA_ILi64EEENSA_ILi128EEEEEEaNS5_IJlSC_lEEEaSJ_NS4_8TiledMMAINS4_8MMA_AtomIJNS4_21SM100_MMA_S8_2x1SM_SSIaaiLi256ELi64ELNS4_4UMMA5MajorE0ELSO_0ELNSN_8SaturateE0EEEEEENS4_6LayoutINS5_IJSC_SC_SC_EEENS5_IJNSA_ILi0EEESU_SU_EEEEENS5_IJNS4_10UnderscoreESX_SX_EEEEENS4_18SM100_TMA_2SM_LOADENS4_14ComposedLayoutINS4_7SwizzleILi3ELi4ELi3EEENS4_18smem_ptr_flag_bitsILi8EEENSS_INS5_IJNSA_ILi8EEESH_EEENS5_IJSH_SC_EEEEEEEvNS4_8identityENS4_28SM100_TMA_2SM_LOAD_MULTICASTES1A_vS1B_EENS_8epilogue10collective18CollectiveEpilogueINS1E_23Sm100TmaWarpSpecializedILi1ELi1ELi64ELb0ELb0EEEJNS5_IJSH_SG_SH_EEENS5_IJNSS_ISH_SC_EENSS_ISG_SC_EEEEEaSJ_aSJ_NS1E_6fusion15FusionCallbacksIS1I_NS1N_17LinearCombinationIaiaiLNS_15FloatRoundStyleE2EEES1J_S1M_JEEENS4_5SM1004TMEM4LOAD26SM100_TMEM_LOAD_32dp32b64xENS4_13SM90_TMA_LOADENS11_INS12_ILi2ELi4ELi3EEES15_NSS_INS5_IJS16_SG_EEENS5_IJSG_SC_EEEEEEENS4_39AutoVectorizingCopyWithAssumedAlignmentILi128EEENS4_14SM90_TMA_STOREES22_S24_S24_EEEvvEEEEvNT_6ParamsE,"aw",@nobits
	.sectionflags	@""
	.align	16
	.zero		1024


//--------------------- .nv.shared.reserved.0     --------------------------
	.section	.nv.shared.reserved.0,"aw",@nobits
	.weak		__nv_reservedSMEM_offset_0_alias
	.size		__nv_reservedSMEM_offset_0_alias, 0, 64
	.other		__nv_reservedSMEM_offset_0_alias,@"STO_CUDA_RESERVED_SHARED STV_DEFAULT"
__nv_reservedSMEM_offset_0_alias:
	.zero		0
.nv.shared.reserved.0:
	.zero		64
	.weak		__nv_reservedSMEM_tcgen05_partition
	.type		__nv_reservedSMEM_tcgen05_partition,@object
	.size		__nv_reservedSMEM_tcgen05_partition,(.L_0 - __nv_reservedSMEM_tcgen05_partition)
__nv_reservedSMEM_tcgen05_partition:
	.zero		32
.L_0:


//--------------------- .nv.global                --------------------------
	.section	.nv.global,"aw",@nobits
.nv.global:
	.type		_ZN40_INTERNAL_8fdb5832_4_k_cu_3fd9651d_346914cute1_E,@object
	.size		_ZN40_INTERNAL_8fdb5832_4_k_cu_3fd9651d_346914cute1_E,(_ZN40_INTERNAL_8fdb5832_4_k_cu_3fd9651d_346914cuda3std3__45__cpo6cbeginE - _ZN40_INTERNAL_8fdb5832_4_k_cu_3fd9651d_346914cute1_E)
_ZN40_INTERNAL_8fdb5832_4_k_cu_3fd9651d_346914cute1_E:
	.zero		1
	.type		_ZN40_INTERNAL_8fdb5832_4_k_cu_3fd9651d_346914cuda3std3__45__cpo6cbeginE,@object
	.size		_ZN40_INTERNAL_8fdb5832_4_k_cu_3fd9651d_346914cuda3std3__45__cpo6cbeginE,(_ZN40_INTERNAL_8fdb5832_4_k_cu_3fd9651d_346914cuda3std3__48in_placeE - _ZN40_INTERNAL_8fdb5832_4_k_cu_3fd9651d_346914cuda3std3__45__cpo6cbeginE)
_ZN40_INTERNAL_8fdb5832_4_k_cu_3fd9651d_346914cuda3std3__45__cpo6cbeginE:
	.zero		1
	.type		_ZN40_INTERNAL_8fdb5832_4_k_cu_3fd9651d_346914cuda3std3__48in_placeE,@object
	.size		_ZN40_INTERNAL_8fdb5832_4_k_cu_3fd9651d_346914cuda3std3__48in_placeE,(_ZN40_INTERNAL_8fdb5832_4_k_cu_3fd9651d_346914cuda3std6ranges3__45__cpo9iter_moveE - _ZN40_INTERNAL_8fdb5832_4_k_cu_3fd9651d_346914cuda3std3__48in_placeE)
_ZN40_INTERNAL_8fdb5832_4_k_cu_3fd9651d_346914cuda3std3__48in_placeE:
	.zero		1
	.type		_ZN40_INTERNAL_8fdb5832_4_k_cu_3fd9651d_346914cuda3std6ranges3__45__cpo9iter_moveE,@object
	.size		_ZN40_INTERNAL_8fdb5832_4_k_cu_3fd9651d_346914cuda3std6ranges3__45__cpo9iter_moveE,(_ZN40_INTERNAL_8fdb5832_4_k_cu_3fd9651d_346914cuda3std3__45__cpo5beginE - _ZN40_INTERNAL_8fdb5832_4_k_cu_3fd9651d_346914cuda3std6ranges3__45__cpo9iter_moveE)
_ZN40_INTERNAL_8fdb5832_4_k_cu_3fd9651d_346914cuda3std6ranges3__45__cpo9iter_moveE:
	.zero		1
	.type		_ZN40_INTERNAL_8fdb5832_4_k_cu_3fd9651d_346914cuda3std3__45__cpo5beginE,@object
	.size		_ZN40_INTERNAL_8fdb5832_4_k_cu_3fd9651d_346914cuda3std3__45__cpo5beginE,(_ZN40_INTERNAL_8fdb5832_4_k_cu_3fd9651d_346914cuda3std3__442_GLOBAL__N__8fdb5832_4_k_cu_3fd9651d_346916ignoreE - _ZN40_INTERNAL_8fdb5832_4_k_cu_3fd9651d_346914cuda3std3__45__cpo5beginE)
_ZN40_INTERNAL_8fdb5832_4_k_cu_3fd9651d_346914cuda3std3__45__cpo5beginE:
	.zero		1
	.type		_ZN40_INTERNAL_8fdb5832_4_k_cu_3fd9651d_346914cuda3std3__442_GLOBAL__N__8fdb5832_4_k_cu_3fd9651d_346916ignoreE,@object
	.size		_ZN40_INTERNAL_8fdb5832_4_k_cu_3fd9651d_346914cuda3std3__442_GLOBAL__N__8fdb5832_4_k_cu_3fd9651d_346916ignoreE,(_ZN40_INTERNAL_8fdb5832_4_k_cu_3fd9651d_346914cute7productE - _ZN40_INTERNAL_8fdb5832_4_k_cu_3fd9651d_346914cuda3std3__442_GLOBAL__N__8fdb5832_4_k_cu_3fd9651d_346916ignoreE)
_ZN40_INTERNAL_8fdb5832_4_k_cu_3fd9651d_346914cuda3std3__442_GLOBAL__N__8fdb5832_4_k_cu_3fd9651d_346916ignoreE:
	.zero		1
	.type		_ZN40_INTERNAL_8fdb5832_4_k_cu_3fd9651d_346914cute7productE,@object
	.size		_ZN40_INTERNAL_8fdb5832_4_k_cu_3fd9651d_346914cute7productE,(_ZN40_INTERNAL_8fdb5832_4_k_cu_3fd9651d_346914cuda3std3__45__cpo3endE - _ZN40_INTERNAL_8fdb5832_4_k_cu_3fd9651d_346914cute7productE)
_ZN40_INTERNAL_8fdb5832_4_k_cu_3fd9651d_346914cute7productE:
	.zero		1
	.type		_ZN40_INTERNAL_8fdb5832_4_k_cu_3fd9651d_346914cuda3std3__45__cpo3endE,@object
	.size		_ZN40_INTERNAL_8fdb5832_4_k_cu_3fd9651d_346914cuda3std3__45__cpo3endE,(_ZN40_INTERNAL_8fdb5832_4_k_cu_3fd9651d_346914cuda3std3__419piecewise_constructE - _ZN40_INTERNAL_8fdb5832_4_k_cu_3fd9651d_346914cuda3std3__45__cpo3endE)
_ZN40_INTERNAL_8fdb5832_4_k_cu_3fd9651d_346914cuda3std3__45__cpo3endE:
	.zero		1
	.type		_ZN40_INTERNAL_8fdb5832_4_k_cu_3fd9651d_346914cuda3std3__419piecewise_constructE,@object
	.size		_ZN40_INTERNAL_8fdb5832_4_k_cu_3fd9651d_346914cuda3std3__419piecewise_constructE,(_ZN40_INTERNAL_8fdb5832_4_k_cu_3fd9651d_346914cuda3std3__45__cpo4cendE - _ZN40_INTERNAL_8fdb5832_4_k_cu_3fd9651d_346914cuda3std3__419piecewise_constructE)
_ZN40_INTERNAL_8fdb5832_4_k_cu_3fd9651d_346914cuda3std3__419piecewise_constructE:
	.zero		1
	.type		_ZN40_INTERNAL_8fdb5832_4_k_cu_3fd9651d_346914cuda3std3__45__cpo4cendE,@object
	.size		_ZN40_INTERNAL_8fdb5832_4_k_cu_3fd9651d_346914cuda3std3__45__cpo4cendE,(_ZN40_INTERNAL_8fdb5832_4_k_cu_3fd9651d_346914cuda3std6ranges3__45__cpo4swapE - _ZN40_INTERNAL_8fdb5832_4_k_cu_3fd9651d_346914cuda3std3__45__cpo4cendE)
_ZN40_INTERNAL_8fdb5832_4_k_cu_3fd9651d_346914cuda3std3__45__cpo4cendE:
	.zero		1
	.type		_ZN40_INTERNAL_8fdb5832_4_k_cu_3fd9651d_346914cuda3std6ranges3__45__cpo4swapE,@object
	.size		_ZN40_INTERNAL_8fdb5832_4_k_cu_3fd9651d_346914cuda3std6ranges3__45__cpo4swapE,(.L_10 - _ZN40_INTERNAL_8fdb5832_4_k_cu_3fd9651d_346914cuda3std6ranges3__45__cpo4swapE)
_ZN40_INTERNAL_8fdb5832_4_k_cu_3fd9651d_346914cuda3std6ranges3__45__cpo4swapE:
	.zero		1
.L_10:


//--------------------- .nv.constant0._ZN7cutlass13device_kernelINS_4gemm6kernel13GemmUniversalIN4cute5tupleIJiiiiEEENS1_10collective13CollectiveMmaINS1_35MainloopSm100TmaUmmaWarpSpecializedILi10ELi2ELi4ENS5_IJNS4_1CILi4EEENSA_ILi1EEESC_EEEEENS5_IJNSA_ILi256EEENSA_ILi64EEENSA_ILi128EEEEEEaNS5_IJlSC_lEEEaSJ_NS4_8TiledMMAINS4_8MMA_AtomIJNS4_21SM100_MMA_S8_2x1SM_SSIaaiLi256ELi64ELNS4_4UMMA5MajorE0ELSO_0ELNSN_8SaturateE0EEEEEENS4_6LayoutINS5_IJSC_SC_SC_EEENS5_IJNSA_ILi0EEESU_SU_EEEEENS5_IJNS4_10UnderscoreESX_SX_EEEEENS4_18SM100_TMA_2SM_LOADENS4_14ComposedLayoutINS4_7SwizzleILi3ELi4ELi3EEENS4_18smem_ptr_flag_bitsILi8EEENSS_INS5_IJNSA_ILi8EEESH_EEENS5_IJSH_SC_EEEEEEEvNS4_8identityENS4_28SM100_TMA_2SM_LOAD_MULTICASTES1A_vS1B_EENS_8epilogue10collective18CollectiveEpilogueINS1E_23Sm100TmaWarpSpecializedILi1ELi1ELi64ELb0ELb0EEEJNS5_IJSH_SG_SH_EEENS5_IJNSS_ISH_SC_EENSS_ISG_SC_EEEEEaSJ_aSJ_NS1E_6fusion15FusionCallbacksIS1I_NS1N_17LinearCombinationIaiaiLNS_15FloatRoundStyleE2EEES1J_S1M_JEEENS4_5SM1004TMEM4LOAD26SM100_TMEM_LOAD_32dp32b64xENS4_13SM90_TMA_LOADENS11_INS12_ILi2ELi4ELi3EEES15_NSS_INS5_IJS16_SG_EEENS5_IJSG_SC_EEEEEEENS4_39AutoVectorizingCopyWithAssumedAlignmentILi128EEENS4_14SM90_TMA_STOREES22_S24_S24_EEEvvEEEEvNT_6ParamsE --------------------------
	.section	.nv.constant0._ZN7cutlass13device_kernelINS_4gemm6kernel13GemmUniversalIN4cute5tupleIJiiiiEEENS1_10collective13CollectiveMmaINS1_35MainloopSm100TmaUmmaWarpSpecializedILi10ELi2ELi4ENS5_IJNS4_1CILi4EEENSA_ILi1EEESC_EEEEENS5_IJNSA_ILi256EEENSA_ILi64EEENSA_ILi128EEEEEEaNS5_IJlSC_lEEEaSJ_NS4_8TiledMMAINS4_8MMA_AtomIJNS4_21SM100_MMA_S8_2x1SM_SSIaaiLi256ELi64ELNS4_4UMMA5MajorE0ELSO_0ELNSN_8SaturateE0EEEEEENS4_6LayoutINS5_IJSC_SC_SC_EEENS5_IJNSA_ILi0EEESU_SU_EEEEENS5_IJNS4_10UnderscoreESX_SX_EEEEENS4_18SM100_TMA_2SM_LOADENS4_14ComposedLayoutINS4_7SwizzleILi3ELi4ELi3EEENS4_18smem_ptr_flag_bitsILi8EEENSS_INS5_IJNSA_ILi8EEESH_EEENS5_IJSH_SC_EEEEEEEvNS4_8identityENS4_28SM100_TMA_2SM_LOAD_MULTICASTES1A_vS1B_EENS_8epilogue10collective18CollectiveEpilogueINS1E_23Sm100TmaWarpSpecializedILi1ELi1ELi64ELb0ELb0EEEJNS5_IJSH_SG_SH_EEENS5_IJNSS_ISH_SC_EENSS_ISG_SC_EEEEEaSJ_aSJ_NS1E_6fusion15FusionCallbacksIS1I_NS1N_17LinearCombinationIaiaiLNS_15FloatRoundStyleE2EEES1J_S1M_JEEENS4_5SM1004TMEM4LOAD26SM100_TMEM_LOAD_32dp32b64xENS4_13SM90_TMA_LOADENS11_INS12_ILi2ELi4ELi3EEES15_NSS_INS5_IJS16_SG_EEENS5_IJSG_SC_EEEEEEENS4_39AutoVectorizingCopyWithAssumedAlignmentILi128EEENS4_14SM90_TMA_STOREES22_S24_S24_EEEvvEEEEvNT_6ParamsE,"a",@progbits
	.sectionflags	@""
	.align	4
.nv.constant0._ZN7cutlass13device_kernelINS_4gemm6kernel13GemmUniversalIN4cute5tupleIJiiiiEEENS1_10collective13CollectiveMmaINS1_35MainloopSm100TmaUmmaWarpSpecializedILi10ELi2ELi4ENS5_IJNS4_1CILi4EEENSA_ILi1EEESC_EEEEENS5_IJNSA_ILi256EEENSA_ILi64EEENSA_ILi128EEEEEEaNS5_IJlSC_lEEEaSJ_NS4_8TiledMMAINS4_8MMA_AtomIJNS4_21SM100_MMA_S8_2x1SM_SSIaaiLi256ELi64ELNS4_4UMMA5MajorE0ELSO_0ELNSN_8SaturateE0EEEEEENS4_6LayoutINS5_IJSC_SC_SC_EEENS5_IJNSA_ILi0EEESU_SU_EEEEENS5_IJNS4_10UnderscoreESX_SX_EEEEENS4_18SM100_TMA_2SM_LOADENS4_14ComposedLayoutINS4_7SwizzleILi3ELi4ELi3EEENS4_18smem_ptr_flag_bitsILi8EEENSS_INS5_IJNSA_ILi8EEESH_EEENS5_IJSH_SC_EEEEEEEvNS4_8identityENS4_28SM100_TMA_2SM_LOAD_MULTICASTES1A_vS1B_EENS_8epilogue10collective18CollectiveEpilogueINS1E_23Sm100TmaWarpSpecializedILi1ELi1ELi64ELb0ELb0EEEJNS5_IJSH_SG_SH_EEENS5_IJNSS_ISH_SC_EENSS_ISG_SC_EEEEEaSJ_aSJ_NS1E_6fusion15FusionCallbacksIS1I_NS1N_17LinearCombinationIaiaiLNS_15FloatRoundStyleE2EEES1J_S1M_JEEENS4_5SM1004TMEM4LOAD26SM100_TMEM_LOAD_32dp32b64xENS4_13SM90_TMA_LOADENS11_INS12_ILi2ELi4ELi3EEES15_NSS_INS5_IJS16_SG_EEENS5_IJSG_SC_EEEEEEENS4_39AutoVectorizingCopyWithAssumedAlignmentILi128EEENS4_14SM90_TMA_STOREES22_S24_S24_EEEvvEEEEvNT_6ParamsE:
	.zero		2944


//--------------------- SYMBOLS --------------------------

	.type		.nv.reservedSmem.offset0,@object
	.size		.nv.reservedSmem.offset0,0x4
	.type		.nv.reservedSmem.cap,@object
	.size		.nv.reservedSmem.cap,0x4
	.type		__assertfail,@function
